// auto-generated by cutlass_sweep.gemm — config: {"arch": "sm_100", "cluster_m": 2, "cluster_n": 1, "dtype": "fp16", "dtype_b": "fp16", "layout": "tt", "stages": 6, "tile_k": 64, "tile_m": 128, "tile_n": 128}
#include "cutlass/cutlass.h"
#include "cutlass/gemm/collective/collective_builder.hpp"
#include "cutlass/gemm/device/gemm_universal_adapter.h"
#include "cutlass/gemm/kernel/gemm_universal.hpp"
#include "cutlass/epilogue/collective/collective_builder.hpp"

using ElemA = cutlass::half_t;
using ElemB = cutlass::half_t;
using ElemCD = cutlass::half_t;
using Acc  = float;
using TileShape    = cute::Shape<cute::_128, cute::_128, cute::_64>;
using ClusterShape = cute::Shape<cute::_2, cute::_1, cute::_1>;

using CollectiveEpilogue = typename cutlass::epilogue::collective::CollectiveBuilder<
    cutlass::arch::Sm100, cutlass::arch::OpClassTensorOp,
    TileShape, ClusterShape,
    cutlass::epilogue::collective::EpilogueTileAuto,
    Acc, Acc,
    ElemCD, cutlass::layout::RowMajor, 128 / cutlass::sizeof_bits<ElemCD>::value,
    ElemCD, cutlass::layout::RowMajor, 128 / cutlass::sizeof_bits<ElemCD>::value,
    cutlass::epilogue::collective::EpilogueScheduleAuto
  >::CollectiveOp;

using CollectiveMainloop = typename cutlass::gemm::collective::CollectiveBuilder<
    cutlass::arch::Sm100, cutlass::arch::OpClassTensorOp,
    ElemA, cutlass::layout::ColumnMajor, 128 / cutlass::sizeof_bits<ElemA>::value,
    ElemB, cutlass::layout::ColumnMajor, 128 / cutlass::sizeof_bits<ElemB>::value,
    Acc,
    TileShape, ClusterShape,
    cutlass::gemm::collective::StageCount<6>,
    cutlass::gemm::collective::KernelScheduleAuto
  >::CollectiveOp;

using GemmKernel = cutlass::gemm::kernel::GemmUniversal<
    cute::Shape<int,int,int,int>,
    CollectiveMainloop,
    CollectiveEpilogue
>;
using Gemm = cutlass::gemm::device::GemmUniversalAdapter<GemmKernel>;

// Force the device kernel symbol into the cubin without needing a host main.
auto* _anchor = &cutlass::device_kernel<GemmKernel>;


// ===== COMPILED SASS (sm_100a) =====

	.target	sm_100a

	.elftype	@"ET_EXEC"


//--------------------- .note.nv.tkinfo           --------------------------
	.section	.note.nv.tkinfo,"",@"SHT_NOTE"
	.sectionflags	@"SHF_NOTE_NV_TKINFO"
	.tkinfo
        /*0018*/ 	.word	0x00000002
        /*0030*/ 	.string	""
        /*0030*/ 	.string	"ptxas"
        /*0030*/ 	.string	"Cuda compilation tools, release 13.0, V13.0.88"
        /*0030*/ 	.string	"Build cuda_13.0.r13.0/compiler.36424714_0"
        /*0030*/ 	.string	"-arch sm_100a -m 64 "



//--------------------- .note.nv.cuinfo           --------------------------
	.section	.note.nv.cuinfo,"",@"SHT_NOTE"
	.sectionflags	@"SHF_NOTE_NV_CUINFO"
        /*0018*/ 	.short	0x0002
        /*001a*/ 	.short	0x0064
        /*001c*/ 	.short	0x0082
	.zero		2


//--------------------- .nv.info                  --------------------------
	.section	.nv.info,"",@"SHT_CUDA_INFO"
	.align	4


	//----- nvinfo : EIATTR_REGCOUNT
	.align		4
        /*0000*/ 	.byte	0x04, 0x2f
        /*0002*/ 	.short	(.L_19 - .L_18)
	.align		4
.L_18:
        /*0004*/ 	.word	index@(_ZN7cutlass13device_kernelINS_4gemm6kernel13GemmUniversalIN4cute5tupleIJiiiiEEENS1_10collective13CollectiveMmaINS1_35MainloopSm100TmaUmmaWarpSpecializedILi6ELi2ELi4ENS5_IJNS4_1CILi2EEENSA_ILi1EEESC_EEEEENS5_IJNSA_ILi128EEESF_NSA_ILi64EEEEEENS_6half_tENS5_IJSC_llEEESI_NS5_IJlSC_lEEENS4_8TiledMMAINS4_8MMA_AtomIJNS4_26SM100_MMA_F16BF16_2x1SM_SSISI_SI_fLi128ELi128ELNS4_4UMMA5MajorE1ELSP_0ELNSO_7ScaleInE0ELSQ_0EEEEEENS4_6LayoutINS5_IJSC_SC_SC_EEENS5_IJNSA_ILi0EEESV_SV_EEEEENS5_IJNS4_10UnderscoreESY_SY_EEEEENS4_18SM100_TMA_2SM_LOADENS4_14ComposedLayoutINS4_7SwizzleILi3ELi4ELi3EEENS4_18smem_ptr_flag_bitsILi16EEENST_INS5_IJSG_NSA_ILi8EEEEEENS5_IJSC_SG_EEEEEEEvNS4_8identityES11_NS12_IS14_S16_NST_INS5_IJS17_SG_EEENS5_IJSG_SC_EEEEEEEvS1C_EENS_8epilogue10collective18CollectiveEpilogueINS1I_23Sm100TmaWarpSpecializedILi4ELi2ELi16ELb1ELb0EEEJNS5_IJSG_SF_SG_EEENS5_IJNST_ISG_SC_EENST_INS5_IJNSA_ILi16EEESB_EEES19_EEEEESI_SK_SI_SK_NS1I_6fusion15FusionCallbacksIS1M_NS1T_17LinearCombinationISI_fSI_fLNS_15FloatRoundStyleE2EEES1N_S1S_JEEENS4_5SM1004TMEM4LOAD26SM100_TMEM_LOAD_32dp32b16xENS4_13SM90_TMA_LOADENS12_INS13_ILi1ELi4ELi3EEES16_NST_INS5_IJS17_S1P_EEENS5_IJS1P_SC_EEEEEEENS4_39AutoVectorizingCopyWithAssumedAlignmentILi128EEENS4_14SM90_TMA_STOREES28_S2A_S2A_EEEvvEEEEvNT_6ParamsE)
        /*0008*/ 	.word	0x0000005b


	//----- nvinfo : EIATTR_FRAME_SIZE
	.align		4
.L_19:
        /*000c*/ 	.byte	0x04, 0x11
        /*000e*/ 	.short	(.L_21 - .L_20)
	.align		4
.L_20:
        /*0010*/ 	.word	index@($__internal_2_$__cuda_sm10x_tcgen05_guardrail_trap_unallocated_columns_being_dealloced)
        /*0014*/ 	.word	0x00000000


	//----- nvinfo : EIATTR_FRAME_SIZE
	.align		4
.L_21:
        /*0018*/ 	.byte	0x04, 0x11
        /*001a*/ 	.short	(.L_23 - .L_22)
	.align		4
.L_22:
        /*001c*/ 	.word	index@($__internal_1_$__cuda_sm10x_tcgen05_guardrail_trap_phase_invalid_during_alloc)
        /*0020*/ 	.word	0x00000000


	//----- nvinfo : EIATTR_FRAME_SIZE
	.align		4
.L_23:
        /*0024*/ 	.byte	0x04, 0x11
        /*0026*/ 	.short	(.L_25 - .L_24)
	.align		4
.L_24:
        /*0028*/ 	.word	index@($__internal_0_$__cuda_sm10x_tcgen05_guardrail_trap_col_being_dealloced_not_returned_by_alloc)
        /*002c*/ 	.word	0x00000000


	//----- nvinfo : EIATTR_FRAME_SIZE
	.align		4
.L_25:
        /*0030*/ 	.byte	0x04, 0x11
        /*0032*/ 	.short	(.L_27 - .L_26)
	.align		4
.L_26:
        /*0034*/ 	.word	index@(_ZN7cutlass13device_kernelINS_4gemm6kernel13GemmUniversalIN4cute5tupleIJiiiiEEENS1_10collective13CollectiveMmaINS1_35MainloopSm100TmaUmmaWarpSpecializedILi6ELi2ELi4ENS5_IJNS4_1CILi2EEENSA_ILi1EEESC_EEEEENS5_IJNSA_ILi128EEESF_NSA_ILi64EEEEEENS_6half_tENS5_IJSC_llEEESI_NS5_IJlSC_lEEENS4_8TiledMMAINS4_8MMA_AtomIJNS4_26SM100_MMA_F16BF16_2x1SM_SSISI_SI_fLi128ELi128ELNS4_4UMMA5MajorE1ELSP_0ELNSO_7ScaleInE0ELSQ_0EEEEEENS4_6LayoutINS5_IJSC_SC_SC_EEENS5_IJNSA_ILi0EEESV_SV_EEEEENS5_IJNS4_10UnderscoreESY_SY_EEEEENS4_18SM100_TMA_2SM_LOADENS4_14ComposedLayoutINS4_7SwizzleILi3ELi4ELi3EEENS4_18smem_ptr_flag_bitsILi16EEENST_INS5_IJSG_NSA_ILi8EEEEEENS5_IJSC_SG_EEEEEEEvNS4_8identityES11_NS12_IS14_S16_NST_INS5_IJS17_SG_EEENS5_IJSG_SC_EEEEEEEvS1C_EENS_8epilogue10collective18CollectiveEpilogueINS1I_23Sm100TmaWarpSpecializedILi4ELi2ELi16ELb1ELb0EEEJNS5_IJSG_SF_SG_EEENS5_IJNST_ISG_SC_EENST_INS5_IJNSA_ILi16EEESB_EEES19_EEEEESI_SK_SI_SK_NS1I_6fusion15FusionCallbacksIS1M_NS1T_17LinearCombinationISI_fSI_fLNS_15FloatRoundStyleE2EEES1N_S1S_JEEENS4_5SM1004TMEM4LOAD26SM100_TMEM_LOAD_32dp32b16xENS4_13SM90_TMA_LOADENS12_INS13_ILi1ELi4ELi3EEES16_NST_INS5_IJS17_S1P_EEENS5_IJS1P_SC_EEEEEEENS4_39AutoVectorizingCopyWithAssumedAlignmentILi128EEENS4_14SM90_TMA_STOREES28_S2A_S2A_EEEvvEEEEvNT_6ParamsE)
        /*0038*/ 	.word	0x00000000


	//----- nvinfo : EIATTR_MIN_STACK_SIZE
	.align		4
.L_27:
        /*003c*/ 	.byte	0x04, 0x12
        /*003e*/ 	.short	(.L_29 - .L_28)
	.align		4
.L_28:
        /*0040*/ 	.word	index@(_ZN7cutlass13device_kernelINS_4gemm6kernel13GemmUniversalIN4cute5tupleIJiiiiEEENS1_10collective13CollectiveMmaINS1_35MainloopSm100TmaUmmaWarpSpecializedILi6ELi2ELi4ENS5_IJNS4_1CILi2EEENSA_ILi1EEESC_EEEEENS5_IJNSA_ILi128EEESF_NSA_ILi64EEEEEENS_6half_tENS5_IJSC_llEEESI_NS5_IJlSC_lEEENS4_8TiledMMAINS4_8MMA_AtomIJNS4_26SM100_MMA_F16BF16_2x1SM_SSISI_SI_fLi128ELi128ELNS4_4UMMA5MajorE1ELSP_0ELNSO_7ScaleInE0ELSQ_0EEEEEENS4_6LayoutINS5_IJSC_SC_SC_EEENS5_IJNSA_ILi0EEESV_SV_EEEEENS5_IJNS4_10UnderscoreESY_SY_EEEEENS4_18SM100_TMA_2SM_LOADENS4_14ComposedLayoutINS4_7SwizzleILi3ELi4ELi3EEENS4_18smem_ptr_flag_bitsILi16EEENST_INS5_IJSG_NSA_ILi8EEEEEENS5_IJSC_SG_EEEEEEEvNS4_8identityES11_NS12_IS14_S16_NST_INS5_IJS17_SG_EEENS5_IJSG_SC_EEEEEEEvS1C_EENS_8epilogue10collective18CollectiveEpilogueINS1I_23Sm100TmaWarpSpecializedILi4ELi2ELi16ELb1ELb0EEEJNS5_IJSG_SF_SG_EEENS5_IJNST_ISG_SC_EENST_INS5_IJNSA_ILi16EEESB_EEES19_EEEEESI_SK_SI_SK_NS1I_6fusion15FusionCallbacksIS1M_NS1T_17LinearCombinationISI_fSI_fLNS_15FloatRoundStyleE2EEES1N_S1S_JEEENS4_5SM1004TMEM4LOAD26SM100_TMEM_LOAD_32dp32b16xENS4_13SM90_TMA_LOADENS12_INS13_ILi1ELi4ELi3EEES16_NST_INS5_IJS17_S1P_EEENS5_IJS1P_SC_EEEEEEENS4_39AutoVectorizingCopyWithAssumedAlignmentILi128EEENS4_14SM90_TMA_STOREES28_S2A_S2A_EEEvvEEEEvNT_6ParamsE)
        /*0044*/ 	.word	0x00000000
.L_29:


//--------------------- .nv.compat                --------------------------
	.section	.nv.compat,"",@"SHT_CUDA_COMPAT_INFO"
	.align	4
        /*0000*/ 	.byte	0x02, 0x09, 0x01, 0x00, 0x02, 0x02, 0x02, 0x00, 0x02, 0x05, 0x05, 0x00, 0x03, 0x07, 0x01, 0x01
        /*0010*/ 	.byte	0x02, 0x03, 0x01, 0x00, 0x02, 0x06, 0x01, 0x00, 0x04, 0x0b, 0x08, 0x00, 0x09, 0x00, 0x00, 0x00
        /*0020*/ 	.byte	0x00, 0x00, 0x00, 0x00


//--------------------- .nv.info._ZN7cutlass13device_kernelINS_4gemm6kernel13GemmUniversalIN4cute5tupleIJiiiiEEENS1_10collective13CollectiveMmaINS1_35MainloopSm100TmaUmmaWarpSpecializedILi6ELi2ELi4ENS5_IJNS4_1CILi2EEENSA_ILi1EEESC_EEEEENS5_IJNSA_ILi128EEESF_NSA_ILi64EEEEEENS_6half_tENS5_IJSC_llEEESI_NS5_IJlSC_lEEENS4_8TiledMMAINS4_8MMA_AtomIJNS4_26SM100_MMA_F16BF16_2x1SM_SSISI_SI_fLi128ELi128ELNS4_4UMMA5MajorE1ELSP_0ELNSO_7ScaleInE0ELSQ_0EEEEEENS4_6LayoutINS5_IJSC_SC_SC_EEENS5_IJNSA_ILi0EEESV_SV_EEEEENS5_IJNS4_10UnderscoreESY_SY_EEEEENS4_18SM100_TMA_2SM_LOADENS4_14ComposedLayoutINS4_7SwizzleILi3ELi4ELi3EEENS4_18smem_ptr_flag_bitsILi16EEENST_INS5_IJSG_NSA_ILi8EEEEEENS5_IJSC_SG_EEEEEEEvNS4_8identityES11_NS12_IS14_S16_NST_INS5_IJS17_SG_EEENS5_IJSG_SC_EEEEEEEvS1C_EENS_8epilogue10collective18CollectiveEpilogueINS1I_23Sm100TmaWarpSpecializedILi4ELi2ELi16ELb1ELb0EEEJNS5_IJSG_SF_SG_EEENS5_IJNST_ISG_SC_EENST_INS5_IJNSA_ILi16EEESB_EEES19_EEEEESI_SK_SI_SK_NS1I_6fusion15FusionCallbacksIS1M_NS1T_17LinearCombinationISI_fSI_fLNS_15FloatRoundStyleE2EEES1N_S1S_JEEENS4_5SM1004TMEM4LOAD26SM100_TMEM_LOAD_32dp32b16xENS4_13SM90_TMA_LOADENS12_INS13_ILi1ELi4ELi3EEES16_NST_INS5_IJS17_S1P_EEENS5_IJS1P_SC_EEEEEEENS4_39AutoVectorizingCopyWithAssumedAlignmentILi128EEENS4_14SM90_TMA_STOREES28_S2A_S2A_EEEvvEEEEvNT_6ParamsE --------------------------
	.section	.nv.info._ZN7cutlass13device_kernelINS_4gemm6kernel13GemmUniversalIN4cute5tupleIJiiiiEEENS1_10collective13CollectiveMmaINS1_35MainloopSm100TmaUmmaWarpSpecializedILi6ELi2ELi4ENS5_IJNS4_1CILi2EEENSA_ILi1EEESC_EEEEENS5_IJNSA_ILi128EEESF_NSA_ILi64EEEEEENS_6half_tENS5_IJSC_llEEESI_NS5_IJlSC_lEEENS4_8TiledMMAINS4_8MMA_AtomIJNS4_26SM100_MMA_F16BF16_2x1SM_SSISI_SI_fLi128ELi128ELNS4_4UMMA5MajorE1ELSP_0ELNSO_7ScaleInE0ELSQ_0EEEEEENS4_6LayoutINS5_IJSC_SC_SC_EEENS5_IJNSA_ILi0EEESV_SV_EEEEENS5_IJNS4_10UnderscoreESY_SY_EEEEENS4_18SM100_TMA_2SM_LOADENS4_14ComposedLayoutINS4_7SwizzleILi3ELi4ELi3EEENS4_18smem_ptr_flag_bitsILi16EEENST_INS5_IJSG_NSA_ILi8EEEEEENS5_IJSC_SG_EEEEEEEvNS4_8identityES11_NS12_IS14_S16_NST_INS5_IJS17_SG_EEENS5_IJSG_SC_EEEEEEEvS1C_EENS_8epilogue10collective18CollectiveEpilogueINS1I_23Sm100TmaWarpSpecializedILi4ELi2ELi16ELb1ELb0EEEJNS5_IJSG_SF_SG_EEENS5_IJNST_ISG_SC_EENST_INS5_IJNSA_ILi16EEESB_EEES19_EEEEESI_SK_SI_SK_NS1I_6fusion15FusionCallbacksIS1M_NS1T_17LinearCombinationISI_fSI_fLNS_15FloatRoundStyleE2EEES1N_S1S_JEEENS4_5SM1004TMEM4LOAD26SM100_TMEM_LOAD_32dp32b16xENS4_13SM90_TMA_LOADENS12_INS13_ILi1ELi4ELi3EEES16_NST_INS5_IJS17_S1P_EEENS5_IJS1P_SC_EEEEEEENS4_39AutoVectorizingCopyWithAssumedAlignmentILi128EEENS4_14SM90_TMA_STOREES28_S2A_S2A_EEEvvEEEEvNT_6ParamsE,"",@"SHT_CUDA_INFO"
	.sectionflags	@""
	.align	4


	//----- nvinfo : EIATTR_CUDA_API_VERSION
	.align		4
        /*0000*/ 	.byte	0x04, 0x37
        /*0002*/ 	.short	(.L_31 - .L_30)
.L_30:
        /*0004*/ 	.word	0x00000082


	//----- nvinfo : EIATTR_KPARAM_INFO
	.align		4
.L_31:
        /*0008*/ 	.byte	0x04, 0x17
        /*000a*/ 	.short	(.L_33 - .L_32)
.L_32:
        /*000c*/ 	.word	0x00000000
        /*0010*/ 	.short	0x0000
        /*0012*/ 	.short	0x0000
        /*0014*/ 	.byte	0x00, 0xf0, 0x01, 0x20


	//----- nvinfo : EIATTR_AT_ENTRY_FRAGMENTS
	.align		4
.L_33:
        /*0018*/ 	.byte	0x04, 0x4f
        /*001a*/ 	.short	(.L_35 - .L_34)


	//   ....[0]....
.L_34:
        /*001c*/ 	.word	0x00000007


	//----- nvinfo : EIATTR_RESERVED_SMEM_USED
	.align		4
.L_35:
        /*0020*/ 	.byte	0x01, 0x41
	.zero		2


	//----- nvinfo : EIATTR_SPARSE_MMA_MASK
	.align		4
        /*0024*/ 	.byte	0x03, 0x50
        /*0026*/ 	.short	0x0000


	//----- nvinfo : EIATTR_TCGEN05_2CTA_USED
	.align		4
        /*0028*/ 	.byte	0x01, 0x52
	.zero		2


	//----- nvinfo : EIATTR_MAXREG_COUNT
	.align		4
        /*002c*/ 	.byte	0x03, 0x1b
        /*002e*/ 	.short	0x00ff


	//----- nvinfo : EIATTR_NUM_BARRIERS
	.align		4
        /*0030*/ 	.byte	0x02, 0x4c
        /*0032*/ 	.byte	0x07
	.zero		1


	//----- nvinfo : EIATTR_EXTERNS
	.align		4
        /*0034*/ 	.byte	0x04, 0x0f
        /*0036*/ 	.short	(.L_37 - .L_36)


	//   ....[0]....
	.align		4
.L_36:
        /*0038*/ 	.word	index@(__assertfail)


	//----- nvinfo : EIATTR_MERCURY_ISA_VERSION
	.align		4
.L_37:
        /*003c*/ 	.byte	0x03, 0x5f
        /*003e*/ 	.short	0x0101


	//----- nvinfo : EIATTR_INT_WARP_WIDE_INSTR_OFFSETS
	.align		4
        /*0040*/ 	.byte	0x04, 0x31
        /*0042*/ 	.short	(.L_39 - .L_38)


	//   ....[0]....
.L_38:
        /*0044*/ 	.word	0x00000d50


	//   ....[1]....
        /*0048*/ 	.word	0x00000df0


	//   ....[2]....
        /*004c*/ 	.word	0x00002120


	//   ....[3]....
        /*0050*/ 	.word	0x00004110


	//   ....[4]....
        /*0054*/ 	.word	0x00004130


	//   ....[5]....
        /*0058*/ 	.word	0x00004160


	//   ....[6]....
        /*005c*/ 	.word	0x00004aa0


	//   ....[7]....
        /*0060*/ 	.word	0x00004ac0


	//   ....[8]....
        /*0064*/ 	.word	0x00004bb0


	//   ....[9]....
        /*0068*/ 	.word	0x00004c70


	//   ....[10]....
        /*006c*/ 	.word	0x00004c90


	//   ....[11]....
        /*0070*/ 	.word	0x00004d80


	//   ....[12]....
        /*0074*/ 	.word	0x00004e50


	//   ....[13]....
        /*0078*/ 	.word	0x00004e70


	//   ....[14]....
        /*007c*/ 	.word	0x00004fa0


	//   ....[15]....
        /*0080*/ 	.word	0x00005120


	//   ....[16]....
        /*0084*/ 	.word	0x00005130


	//   ....[17]....
        /*0088*/ 	.word	0x000052c0


	//----- nvinfo : EIATTR_COOP_GROUP_MASK_REGIDS
	.align		4
.L_39:
        /*008c*/ 	.byte	0x04, 0x29
        /*008e*/ 	.short	(.L_41 - .L_40)


	//   ....[0]....
.L_40:
        /*0090*/ 	.word	0xffffffff


	//   ....[1]....
        /*0094*/ 	.word	0xffffffff


	//   ....[2]....
        /*0098*/ 	.word	0xffffffff


	//   ....[3]....
        /*009c*/ 	.word	0xffffffff


	//   ....[4]....
        /*00a0*/ 	.word	0xffffffff


	//   ....[5]....
        /*00a4*/ 	.word	0xffffffff


	//   ....[6]....
        /*00a8*/ 	.word	0xffffffff


	//   ....[7]....
        /*00ac*/ 	.word	0xffffffff


	//   ....[8]....
        /*00b0*/ 	.word	0xffffffff


	//   ....[9]....
        /*00b4*/ 	.word	0xffffffff


	//   ....[10]....
        /*00b8*/ 	.word	0xffffffff


	//   ....[11]....
        /*00bc*/ 	.word	0xffffffff


	//   ....[12]....
        /*00c0*/ 	.word	0xffffffff


	//   ....[13]....
        /*00c4*/ 	.word	0xffffffff


	//----- nvinfo : EIATTR_COOP_GROUP_INSTR_OFFSETS
	.align		4
.L_41:
        /*00c8*/ 	.byte	0x04, 0x28
        /*00ca*/ 	.short	(.L_43 - .L_42)


	//   ....[0]....
.L_42:
        /*00cc*/ 	.word	0x000000c0


	//   ....[1]....
        /*00d0*/ 	.word	0x00000500


	//   ....[2]....
        /*00d4*/ 	.word	0x000006c0


	//   ....[3]....
        /*00d8*/ 	.word	0x00000850


	//   ....[4]....
        /*00dc*/ 	.word	0x00000940


	//   ....[5]....
        /*00e0*/ 	.word	0x00000aa0


	//   ....[6]....
        /*00e4*/ 	.word	0x00000c30


	//   ....[7]....
        /*00e8*/ 	.word	0x00000e70


	//   ....[8]....
        /*00ec*/ 	.word	0x00002000


	//   ....[9]....
        /*00f0*/ 	.word	0x00002f00


	//   ....[10]....
        /*00f4*/ 	.word	0x000033d0


	//   ....[11]....
        /*00f8*/ 	.word	0x00003400


	//   ....[12]....
        /*00fc*/ 	.word	0x00004010


	//   ....[13]....
        /*0100*/ 	.word	0x00004220


	//----- nvinfo : EIATTR_VRC_CTA_INIT_COUNT
	.align		4
.L_43:
        /*0104*/ 	.byte	0x02, 0x4a
        /*0106*/ 	.byte	0x80
	.zero		1


	//----- nvinfo : EIATTR_SYSCALL_OFFSETS
	.align		4
        /*0108*/ 	.byte	0x04, 0x46
        /*010a*/ 	.short	(.L_45 - .L_44)


	//   ....[0]....
.L_44:
        /*010c*/ 	.word	0x00005d80


	//   ....[1]....
        /*0110*/ 	.word	0x00005e70


	//   ....[2]....
        /*0114*/ 	.word	0x000065b0


	//   ....[3]....
        /*0118*/ 	.word	0x00006ed0


	//   ....[4]....
        /*011c*/ 	.word	0x00007790


	//   ....[5]....
        /*0120*/ 	.word	0x00008050


	//----- nvinfo : EIATTR_MBARRIER_INSTR_OFFSETS
	.align		4
.L_45:
        /*0124*/ 	.byte	0x04, 0x39
        /*0126*/ 	.short	(.L_47 - .L_46)


	//   ....[0]....
.L_46:
        /*0128*/ 	.word	0x000005f0
        /*012c*/ 	.word	0x000000ff
        /*0130*/ 	.word	0x00000000
        /*0134*/ 	.short	0x0100
        /*0136*/ 	.byte	0x08
	.zero		1


	//   ....[1]....
        /*0138*/ 	.word	0x00000600
        /*013c*/ 	.word	0x000000ff
        /*0140*/ 	.word	0x00000030
        /*0144*/ 	.short	0x0100
        /*0146*/ 	.byte	0x08
	.zero		1


	//   ....[2]....
        /*0148*/ 	.word	0x00000610
        /*014c*/ 	.word	0x000000ff
        /*0150*/ 	.word	0x00000008
        /*0154*/ 	.short	0x0100
        /*0156*/ 	.byte	0x08
	.zero		1


	//   ....[3]....
        /*0158*/ 	.word	0x00000620
        /*015c*/ 	.word	0x000000ff
        /*0160*/ 	.word	0x00000038
        /*0164*/ 	.short	0x0100
        /*0166*/ 	.byte	0x08
	.zero		1


	//   ....[4]....
        /*0168*/ 	.word	0x00000630
        /*016c*/ 	.word	0x000000ff
        /*0170*/ 	.word	0x00000010
        /*0174*/ 	.short	0x0100
        /*0176*/ 	.byte	0x08
	.zero		1


	//   ....[5]....
        /*0178*/ 	.word	0x00000640
        /*017c*/ 	.word	0x000000ff
        /*0180*/ 	.word	0x00000040
        /*0184*/ 	.short	0x0100
        /*0186*/ 	.byte	0x08
	.zero		1


	//   ....[6]....
        /*0188*/ 	.word	0x00000650
        /*018c*/ 	.word	0x000000ff
        /*0190*/ 	.word	0x00000018
        /*0194*/ 	.short	0x0100
        /*0196*/ 	.byte	0x08
	.zero		1


	//   ....[7]....
        /*0198*/ 	.word	0x00000660
        /*019c*/ 	.word	0x000000ff
        /*01a0*/ 	.word	0x00000048
        /*01a4*/ 	.short	0x0100
        /*01a6*/ 	.byte	0x08
	.zero		1


	//   ....[8]....
        /*01a8*/ 	.word	0x00000670
        /*01ac*/ 	.word	0x000000ff
        /*01b0*/ 	.word	0x00000020
        /*01b4*/ 	.short	0x0100
        /*01b6*/ 	.byte	0x08
	.zero		1


	//   ....[9]....
        /*01b8*/ 	.word	0x00000680
        /*01bc*/ 	.word	0x000000ff
        /*01c0*/ 	.word	0x00000050
        /*01c4*/ 	.short	0x0100
        /*01c6*/ 	.byte	0x08
	.zero		1


	//   ....[10]....
        /*01c8*/ 	.word	0x00000690
        /*01cc*/ 	.word	0x000000ff
        /*01d0*/ 	.word	0x00000028
        /*01d4*/ 	.short	0x0100
        /*01d6*/ 	.byte	0x08
	.zero		1


	//   ....[11]....
        /*01d8*/ 	.word	0x000006a0
        /*01dc*/ 	.word	0x000000ff
        /*01e0*/ 	.word	0x00000058
        /*01e4*/ 	.short	0x0100
        /*01e6*/ 	.byte	0x08
	.zero		1


	//   ....[12]....
        /*01e8*/ 	.word	0x000007c0
        /*01ec*/ 	.word	0x000000ff
        /*01f0*/ 	.word	0x00000060
        /*01f4*/ 	.short	0x0100
        /*01f6*/ 	.byte	0x09
	.zero		1


	//   ....[13]....
        /*01f8*/ 	.word	0x000007d0
        /*01fc*/ 	.word	0x000000ff
        /*0200*/ 	.word	0x00000080
        /*0204*/ 	.short	0x0100
        /*0206*/ 	.byte	0x09
	.zero		1


	//   ....[14]....
        /*0208*/ 	.word	0x000007e0
        /*020c*/ 	.word	0x000000ff
        /*0210*/ 	.word	0x00000068
        /*0214*/ 	.short	0x0100
        /*0216*/ 	.byte	0x09
	.zero		1


	//   ....[15]....
        /*0218*/ 	.word	0x000007f0
        /*021c*/ 	.word	0x000000ff
        /*0220*/ 	.word	0x00000088
        /*0224*/ 	.short	0x0100
        /*0226*/ 	.byte	0x09
	.zero		1


	//   ....[16]....
        /*0228*/ 	.word	0x00000800
        /*022c*/ 	.word	0x000000ff
        /*0230*/ 	.word	0x00000070
        /*0234*/ 	.short	0x0100
        /*0236*/ 	.byte	0x09
	.zero		1


	//   ....[17]....
        /*0238*/ 	.word	0x00000810
        /*023c*/ 	.word	0x000000ff
        /*0240*/ 	.word	0x00000090
        /*0244*/ 	.short	0x0100
        /*0246*/ 	.byte	0x09
	.zero		1


	//   ....[18]....
        /*0248*/ 	.word	0x00000820
        /*024c*/ 	.word	0x000000ff
        /*0250*/ 	.word	0x00000078
        /*0254*/ 	.short	0x0100
        /*0256*/ 	.byte	0x09
	.zero		1


	//   ....[19]....
        /*0258*/ 	.word	0x00000830
        /*025c*/ 	.word	0x000000ff
        /*0260*/ 	.word	0x00000098
        /*0264*/ 	.short	0x0100
        /*0266*/ 	.byte	0x09
	.zero		1


	//   ....[20]....
        /*0268*/ 	.word	0x00000910
        /*026c*/ 	.word	0x000000ff
        /*0270*/ 	.word	0x000000a0
        /*0274*/ 	.short	0x0100
        /*0276*/ 	.byte	0x08
	.zero		1


	//   ....[21]....
        /*0278*/ 	.word	0x00000920
        /*027c*/ 	.word	0x000000ff
        /*0280*/ 	.word	0x000000a8
        /*0284*/ 	.short	0x0100
        /*0286*/ 	.byte	0x08
	.zero		1


	//   ....[22]....
        /*0288*/ 	.word	0x00000a50
        /*028c*/ 	.word	0x000000ff
        /*0290*/ 	.word	0x000000b0
        /*0294*/ 	.short	0x0100
        /*0296*/ 	.byte	0x08
	.zero		1


	//   ....[23]....
        /*0298*/ 	.word	0x00000a60
        /*029c*/ 	.word	0x000000ff
        /*02a0*/ 	.word	0x000000c0
        /*02a4*/ 	.short	0x0100
        /*02a6*/ 	.byte	0x08
	.zero		1


	//   ....[24]....
        /*02a8*/ 	.word	0x00000a70
        /*02ac*/ 	.word	0x000000ff
        /*02b0*/ 	.word	0x000000b8
        /*02b4*/ 	.short	0x0100
        /*02b6*/ 	.byte	0x08
	.zero		1


	//   ....[25]....
        /*02b8*/ 	.word	0x00000a80
        /*02bc*/ 	.word	0x000000ff
        /*02c0*/ 	.word	0x000000c8
        /*02c4*/ 	.short	0x0100
        /*02c6*/ 	.byte	0x08
	.zero		1


	//   ....[26]....
        /*02c8*/ 	.word	0x00000ba0
        /*02cc*/ 	.word	0x000000ff
        /*02d0*/ 	.word	0x000000d0
        /*02d4*/ 	.short	0x0100
        /*02d6*/ 	.byte	0x09
	.zero		1


	//   ....[27]....
        /*02d8*/ 	.word	0x00000bb0
        /*02dc*/ 	.word	0x000000ff
        /*02e0*/ 	.word	0x000000f0
        /*02e4*/ 	.short	0x0100
        /*02e6*/ 	.byte	0x09
	.zero		1


	//   ....[28]....
        /*02e8*/ 	.word	0x00000bc0
        /*02ec*/ 	.word	0x000000ff
        /*02f0*/ 	.word	0x000000d8
        /*02f4*/ 	.short	0x0100
        /*02f6*/ 	.byte	0x09
	.zero		1


	//   ....[29]....
        /*02f8*/ 	.word	0x00000bd0
        /*02fc*/ 	.word	0x000000ff
        /*0300*/ 	.word	0x000000f8
        /*0304*/ 	.short	0x0100
        /*0306*/ 	.byte	0x09
	.zero		1


	//   ....[30]....
        /*0308*/ 	.word	0x00000be0
        /*030c*/ 	.word	0x000000ff
        /*0310*/ 	.word	0x000000e0
        /*0314*/ 	.short	0x0100
        /*0316*/ 	.byte	0x09
	.zero		1


	//   ....[31]....
        /*0318*/ 	.word	0x00000bf0
        /*031c*/ 	.word	0x000000ff
        /*0320*/ 	.word	0x00000100
        /*0324*/ 	.short	0x0100
        /*0326*/ 	.byte	0x09
	.zero		1


	//   ....[32]....
        /*0328*/ 	.word	0x00000c00
        /*032c*/ 	.word	0x000000ff
        /*0330*/ 	.word	0x000000e8
        /*0334*/ 	.short	0x0100
        /*0336*/ 	.byte	0x09
	.zero		1


	//   ....[33]....
        /*0338*/ 	.word	0x00000c10
        /*033c*/ 	.word	0x000000ff
        /*0340*/ 	.word	0x00000108
        /*0344*/ 	.short	0x0100
        /*0346*/ 	.byte	0x09
	.zero		1


	//   ....[34]....
        /*0348*/ 	.word	0x00000d00
        /*034c*/ 	.word	0x000000ff
        /*0350*/ 	.word	0x00000110
        /*0354*/ 	.short	0x0100
        /*0356*/ 	.byte	0x08
	.zero		1


	//   ....[35]....
        /*0358*/ 	.word	0x00000d10
        /*035c*/ 	.word	0x000000ff
        /*0360*/ 	.word	0x00000120
        /*0364*/ 	.short	0x0100
        /*0366*/ 	.byte	0x08
	.zero		1


	//   ....[36]....
        /*0368*/ 	.word	0x00000d20
        /*036c*/ 	.word	0x000000ff
        /*0370*/ 	.word	0x00000118
        /*0374*/ 	.short	0x0100
        /*0376*/ 	.byte	0x08
	.zero		1


	//   ....[37]....
        /*0378*/ 	.word	0x00000d30
        /*037c*/ 	.word	0x000000ff
        /*0380*/ 	.word	0x00000128
        /*0384*/ 	.short	0x0100
        /*0386*/ 	.byte	0x08
	.zero		1


	//   ....[38]....
        /*0388*/ 	.word	0x00000e20
        /*038c*/ 	.word	0x000000ff
        /*0390*/ 	.word	0x00000130
        /*0394*/ 	.short	0x0100
        /*0396*/ 	.byte	0x07
	.zero		1


	//   ....[39]....
        /*0398*/ 	.word	0x00001830
        /*039c*/ 	.word	0x00000003
        /*03a0*/ 	.word	0x00000120
        /*03a4*/ 	.short	0x010a
        /*03a6*/ 	.byte	0xff
	.zero		1


	//   ....[40]....
        /*03a8*/ 	.word	0x00001860
        /*03ac*/ 	.word	0x00000003
        /*03b0*/ 	.word	0x00000110
        /*03b4*/ 	.short	0x0101
        /*03b6*/ 	.byte	0xff
	.zero		1


	//   ....[41]....
        /*03b8*/ 	.word	0x00001960
        /*03bc*/ 	.word	0x000000ff
        /*03c0*/ 	.word	0x00000030
        /*03c4*/ 	.short	0x010a
        /*03c6*/ 	.byte	0x08
	.zero		1


	//   ....[42]....
        /*03c8*/ 	.word	0x00001a20
        /*03cc*/ 	.word	0x000000ff
        /*03d0*/ 	.word	0x00000030
        /*03d4*/ 	.short	0x010a
        /*03d6*/ 	.byte	0x21
	.zero		1


	//   ....[43]....
        /*03d8*/ 	.word	0x00001be0
        /*03dc*/ 	.word	0x000000ff
        /*03e0*/ 	.word	0x00000030
        /*03e4*/ 	.short	0x010a
        /*03e6*/ 	.byte	0x08
	.zero		1


	//   ....[44]....
        /*03e8*/ 	.word	0x00001cc0
        /*03ec*/ 	.word	0x000000ff
        /*03f0*/ 	.word	0x000000a8
        /*03f4*/ 	.short	0x0101
        /*03f6*/ 	.byte	0x06
	.zero		1


	//   ....[45]....
        /*03f8*/ 	.word	0x00001ce0
        /*03fc*/ 	.word	0x000000ff
        /*0400*/ 	.word	0x00000030
        /*0404*/ 	.short	0x010a
        /*0406*/ 	.byte	0x08
	.zero		1


	//   ....[46]....
        /*0408*/ 	.word	0x00001d60
        /*040c*/ 	.word	0x000000ff
        /*0410*/ 	.word	0x00000030
        /*0414*/ 	.short	0x010a
        /*0416*/ 	.byte	0x11
	.zero		1


	//   ....[47]....
        /*0418*/ 	.word	0x00001ef0
        /*041c*/ 	.word	0x000000ff
        /*0420*/ 	.word	0x00000030
        /*0424*/ 	.short	0x010a
        /*0426*/ 	.byte	0x08
	.zero		1


	//   ....[48]....
        /*0428*/ 	.word	0x00002030
        /*042c*/ 	.word	0x00000002
        /*0430*/ 	.word	0x000000b0
        /*0434*/ 	.short	0x010a
        /*0436*/ 	.byte	0xff
	.zero		1


	//   ....[49]....
        /*0438*/ 	.word	0x000020f0
        /*043c*/ 	.word	0x00000002
        /*0440*/ 	.word	0x00000000
        /*0444*/ 	.short	0x0101
        /*0446*/ 	.byte	0xff
	.zero		1


	//   ....[50]....
        /*0448*/ 	.word	0x00002650
        /*044c*/ 	.word	0x000000ff
        /*0450*/ 	.word	0x00000000
        /*0454*/ 	.short	0x010a
        /*0456*/ 	.byte	0x04
	.zero		1


	//   ....[51]....
        /*0458*/ 	.word	0x000026e0
        /*045c*/ 	.word	0x000000ff
        /*0460*/ 	.word	0x00000000
        /*0464*/ 	.short	0x010a
        /*0466*/ 	.byte	0x04
	.zero		1


	//   ....[52]....
        /*0468*/ 	.word	0x00002770
        /*046c*/ 	.word	0x000000ff
        /*0470*/ 	.word	0x00000000
        /*0474*/ 	.short	0x010a
        /*0476*/ 	.byte	0x04
	.zero		1


	//   ....[53]....
        /*0478*/ 	.word	0x00002800
        /*047c*/ 	.word	0x000000ff
        /*0480*/ 	.word	0x00000000
        /*0484*/ 	.short	0x010a
        /*0486*/ 	.byte	0x04
	.zero		1


	//   ....[54]....
        /*0488*/ 	.word	0x00002890
        /*048c*/ 	.word	0x000000ff
        /*0490*/ 	.word	0x00000000
        /*0494*/ 	.short	0x010a
        /*0496*/ 	.byte	0x04
	.zero		1


	//   ....[55]....
        /*0498*/ 	.word	0x00002930
        /*049c*/ 	.word	0x00000000
        /*04a0*/ 	.word	0x00000000
        /*04a4*/ 	.short	0x010a
        /*04a6*/ 	.byte	0xff
	.zero		1


	//   ....[56]....
        /*04a8*/ 	.word	0x00002a60
        /*04ac*/ 	.word	0x00000000
        /*04b0*/ 	.word	0x00000110
        /*04b4*/ 	.short	0x010a
        /*04b6*/ 	.byte	0xff
	.zero		1


	//   ....[57]....
        /*04b8*/ 	.word	0x00002ad0
        /*04bc*/ 	.word	0x00000004
        /*04c0*/ 	.word	0x00000000
        /*04c4*/ 	.short	0x0101
        /*04c6*/ 	.byte	0xff
	.zero		1


	//   ....[58]....
        /*04c8*/ 	.word	0x00002af0
        /*04cc*/ 	.word	0x000000ff
        /*04d0*/ 	.word	0x000000c0
        /*04d4*/ 	.short	0x010a
        /*04d6*/ 	.byte	0x05
	.zero		1


	//   ....[59]....
        /*04d8*/ 	.word	0x00002c10
        /*04dc*/ 	.word	0x00000000
        /*04e0*/ 	.word	0x000000b0
        /*04e4*/ 	.short	0x010a
        /*04e6*/ 	.byte	0xff
	.zero		1


	//   ....[60]....
        /*04e8*/ 	.word	0x00002d10
        /*04ec*/ 	.word	0x00000000
        /*04f0*/ 	.word	0x00000000
        /*04f4*/ 	.short	0x0101
        /*04f6*/ 	.byte	0xff
	.zero		1


	//   ....[61]....
        /*04f8*/ 	.word	0x00002da0
        /*04fc*/ 	.word	0x000000ff
        /*0500*/ 	.word	0x000000c0
        /*0504*/ 	.short	0x0106
        /*0506*/ 	.byte	0x05
	.zero		1


	//   ....[62]....
        /*0508*/ 	.word	0x00002dc0
        /*050c*/ 	.word	0x000000ff
        /*0510*/ 	.word	0x000000c0
        /*0514*/ 	.short	0x010a
        /*0516*/ 	.byte	0x05
	.zero		1


	//   ....[63]....
        /*0518*/ 	.word	0x00002e50
        /*051c*/ 	.word	0x000000ff
        /*0520*/ 	.word	0x000000c0
        /*0524*/ 	.short	0x0106
        /*0526*/ 	.byte	0x04
	.zero		1


	//   ....[64]....
        /*0528*/ 	.word	0x00002e90
        /*052c*/ 	.word	0x00000000
        /*0530*/ 	.word	0x000000c0
        /*0534*/ 	.short	0x010a
        /*0536*/ 	.byte	0xff
	.zero		1


	//   ....[65]....
        /*0538*/ 	.word	0x000030d0
        /*053c*/ 	.word	0x000000ff
        /*0540*/ 	.word	0x00000008
        /*0544*/ 	.short	0x010a
        /*0546*/ 	.byte	0x06
	.zero		1


	//   ....[66]....
        /*0548*/ 	.word	0x000030f0
        /*054c*/ 	.word	0x000000ff
        /*0550*/ 	.word	0x00000008
        /*0554*/ 	.short	0x010a
        /*0556*/ 	.byte	0x06
	.zero		1


	//   ....[67]....
        /*0558*/ 	.word	0x00003280
        /*055c*/ 	.word	0x000000ff
        /*0560*/ 	.word	0x00000008
        /*0564*/ 	.short	0x010a
        /*0566*/ 	.byte	0x06
	.zero		1


	//   ....[68]....
        /*0568*/ 	.word	0x000032a0
        /*056c*/ 	.word	0x000000ff
        /*0570*/ 	.word	0x00000008
        /*0574*/ 	.short	0x010a
        /*0576*/ 	.byte	0x06
	.zero		1


	//   ....[69]....
        /*0578*/ 	.word	0x00003360
        /*057c*/ 	.word	0x000000ff
        /*0580*/ 	.word	0x00000000
        /*0584*/ 	.short	0x0101
        /*0586*/ 	.byte	0x07
	.zero		1


	//   ....[70]....
        /*0588*/ 	.word	0x00003690
        /*058c*/ 	.word	0x00000000
        /*0590*/ 	.word	0x000000b0
        /*0594*/ 	.short	0x010a
        /*0596*/ 	.byte	0xff
	.zero		1


	//   ....[71]....
        /*0598*/ 	.word	0x00003750
        /*059c*/ 	.word	0x00000000
        /*05a0*/ 	.word	0x00000000
        /*05a4*/ 	.short	0x0101
        /*05a6*/ 	.byte	0xff
	.zero		1


	//   ....[72]....
        /*05a8*/ 	.word	0x00003810
        /*05ac*/ 	.word	0x000000ff
        /*05b0*/ 	.word	0x00000000
        /*05b4*/ 	.short	0x010a
        /*05b6*/ 	.byte	0x08
	.zero		1


	//   ....[73]....
        /*05b8*/ 	.word	0x00003820
        /*05bc*/ 	.word	0x000000ff
        /*05c0*/ 	.word	0x000000f0
        /*05c4*/ 	.short	0x010a
        /*05c6*/ 	.byte	0x09
	.zero		1


	//   ....[74]....
        /*05c8*/ 	.word	0x000038d0
        /*05cc*/ 	.word	0x000000ff
        /*05d0*/ 	.word	0x00000000
        /*05d4*/ 	.short	0x010a
        /*05d6*/ 	.byte	0x08
	.zero		1


	//   ....[75]....
        /*05d8*/ 	.word	0x00003a00
        /*05dc*/ 	.word	0x000000ff
        /*05e0*/ 	.word	0x00000000
        /*05e4*/ 	.short	0x010a
        /*05e6*/ 	.byte	0x1e
	.zero		1


	//   ....[76]....
        /*05e8*/ 	.word	0x00003d00
        /*05ec*/ 	.word	0x000000ff
        /*05f0*/ 	.word	0x00000000
        /*05f4*/ 	.short	0x010a
        /*05f6*/ 	.byte	0x08
	.zero		1


	//   ....[77]....
        /*05f8*/ 	.word	0x00003d90
        /*05fc*/ 	.word	0x000000ff
        /*0600*/ 	.word	0x00000000
        /*0604*/ 	.short	0x010a
        /*0606*/ 	.byte	0x08
	.zero		1


	//   ....[78]....
        /*0608*/ 	.word	0x00003e20
        /*060c*/ 	.word	0x000000ff
        /*0610*/ 	.word	0x00000000
        /*0614*/ 	.short	0x010a
        /*0616*/ 	.byte	0x08
	.zero		1


	//   ....[79]....
        /*0618*/ 	.word	0x00003ec0
        /*061c*/ 	.word	0x00000000
        /*0620*/ 	.word	0x00000000
        /*0624*/ 	.short	0x010a
        /*0626*/ 	.byte	0xff
	.zero		1


	//   ....[80]....
        /*0628*/ 	.word	0x00003f00
        /*062c*/ 	.word	0x00000000
        /*0630*/ 	.word	0x00000000
        /*0634*/ 	.short	0x010a
        /*0636*/ 	.byte	0xff
	.zero		1


	//   ....[81]....
        /*0638*/ 	.word	0x00003f70
        /*063c*/ 	.word	0x000000ff
        /*0640*/ 	.word	0x00000000
        /*0644*/ 	.short	0x0101
        /*0646*/ 	.byte	0x05
	.zero		1


	//   ....[82]....
        /*0648*/ 	.word	0x00003fb0
        /*064c*/ 	.word	0x000000ff
        /*0650*/ 	.word	0x00000130
        /*0654*/ 	.short	0x010a
        /*0656*/ 	.byte	0x07
	.zero		1


	//   ....[83]....
        /*0658*/ 	.word	0x00004000
        /*065c*/ 	.word	0x000000ff
        /*0660*/ 	.word	0x00000000
        /*0664*/ 	.short	0x0101
        /*0666*/ 	.byte	0x05
	.zero		1


	//   ....[84]....
        /*0668*/ 	.word	0x00004450
        /*066c*/ 	.word	0x00000000
        /*0670*/ 	.word	0x000000b0
        /*0674*/ 	.short	0x010a
        /*0676*/ 	.byte	0xff
	.zero		1


	//   ....[85]....
        /*0678*/ 	.word	0x00004510
        /*067c*/ 	.word	0x00000000
        /*0680*/ 	.word	0x00000000
        /*0684*/ 	.short	0x0101
        /*0686*/ 	.byte	0xff
	.zero		1


	//   ....[86]....
        /*0688*/ 	.word	0x00004830
        /*068c*/ 	.word	0x000000ff
        /*0690*/ 	.word	0x000000a8
        /*0694*/ 	.short	0x010a
        /*0696*/ 	.byte	0x07
	.zero		1


	//   ....[87]....
        /*0698*/ 	.word	0x00004a20
        /*069c*/ 	.word	0x000000ff
        /*06a0*/ 	.word	0x00000080
        /*06a4*/ 	.short	0x010a
        /*06a6*/ 	.byte	0x07
	.zero		1


	//   ....[88]....
        /*06a8*/ 	.word	0x00004c10
        /*06ac*/ 	.word	0x000000ff
        /*06b0*/ 	.word	0x00000060
        /*06b4*/ 	.short	0x010b
        /*06b6*/ 	.byte	0x07
	.zero		1


	//   ....[89]....
        /*06b8*/ 	.word	0x00004c20
        /*06bc*/ 	.word	0x000000ff
        /*06c0*/ 	.word	0x00000000
        /*06c4*/ 	.short	0x0101
        /*06c6*/ 	.byte	0x0e
	.zero		1


	//   ....[90]....
        /*06c8*/ 	.word	0x00004c40
        /*06cc*/ 	.word	0x000000ff
        /*06d0*/ 	.word	0x00000088
        /*06d4*/ 	.short	0x010a
        /*06d6*/ 	.byte	0x07
	.zero		1


	//   ....[91]....
        /*06d8*/ 	.word	0x00004df0
        /*06dc*/ 	.word	0x000000ff
        /*06e0*/ 	.word	0x00000068
        /*06e4*/ 	.short	0x010b
        /*06e6*/ 	.byte	0x07
	.zero		1


	//   ....[92]....
        /*06e8*/ 	.word	0x00004e00
        /*06ec*/ 	.word	0x000000ff
        /*06f0*/ 	.word	0x00000000
        /*06f4*/ 	.short	0x0101
        /*06f6*/ 	.byte	0x0e
	.zero		1


	//   ....[93]....
        /*06f8*/ 	.word	0x00004e10
        /*06fc*/ 	.word	0x000000ff
        /*0700*/ 	.word	0x00000090
        /*0704*/ 	.short	0x010a
        /*0706*/ 	.byte	0x07
	.zero		1


	//   ....[94]....
        /*0708*/ 	.word	0x00005040
        /*070c*/ 	.word	0x000000ff
        /*0710*/ 	.word	0x00000070
        /*0714*/ 	.short	0x010b
        /*0716*/ 	.byte	0x07
	.zero		1


	//   ....[95]....
        /*0718*/ 	.word	0x000050b0
        /*071c*/ 	.word	0x000000ff
        /*0720*/ 	.word	0x00000000
        /*0724*/ 	.short	0x0101
        /*0726*/ 	.byte	0x0e
	.zero		1


	//   ....[96]....
        /*0728*/ 	.word	0x000050f0
        /*072c*/ 	.word	0x000000ff
        /*0730*/ 	.word	0x00000098
        /*0734*/ 	.short	0x010a
        /*0736*/ 	.byte	0x07
	.zero		1


	//   ....[97]....
        /*0738*/ 	.word	0x00005320
        /*073c*/ 	.word	0x000000ff
        /*0740*/ 	.word	0x00000078
        /*0744*/ 	.short	0x010b
        /*0746*/ 	.byte	0x07
	.zero		1


	//   ....[98]....
        /*0748*/ 	.word	0x00005340
        /*074c*/ 	.word	0x000000ff
        /*0750*/ 	.word	0x00000000
        /*0754*/ 	.short	0x0101
        /*0756*/ 	.byte	0x0d
	.zero		1


	//   ....[99]....
        /*0758*/ 	.word	0x00005370
        /*075c*/ 	.word	0x000000ff
        /*0760*/ 	.word	0x00000080
        /*0764*/ 	.short	0x010a
        /*0766*/ 	.byte	0x07
	.zero		1


	//   ....[100]....
        /*0768*/ 	.word	0x00005390
        /*076c*/ 	.word	0x000000ff
        /*0770*/ 	.word	0x00000088
        /*0774*/ 	.short	0x010a
        /*0776*/ 	.byte	0x07
	.zero		1


	//   ....[101]....
        /*0778*/ 	.word	0x000053b0
        /*077c*/ 	.word	0x000000ff
        /*0780*/ 	.word	0x00000090
        /*0784*/ 	.short	0x010a
        /*0786*/ 	.byte	0x07
	.zero		1


	//   ....[102]....
        /*0788*/ 	.word	0x000053f0
        /*078c*/ 	.word	0x00000000
        /*0790*/ 	.word	0x00000098
        /*0794*/ 	.short	0x010a
        /*0796*/ 	.byte	0xff
	.zero		1


	//   ....[103]....
        /*0798*/ 	.word	0x00005740
        /*079c*/ 	.word	0x00000000
        /*07a0*/ 	.word	0x000000b0
        /*07a4*/ 	.short	0x010a
        /*07a6*/ 	.byte	0xff
	.zero		1


	//   ....[104]....
        /*07a8*/ 	.word	0x00005850
        /*07ac*/ 	.word	0x00000000
        /*07b0*/ 	.word	0x00000000
        /*07b4*/ 	.short	0x0101
        /*07b6*/ 	.byte	0xff
	.zero		1


	//   ....[105]....
        /*07b8*/ 	.word	0x00006270
        /*07bc*/ 	.word	0x000000ff
        /*07c0*/ 	.word	0x00000060
        /*07c4*/ 	.short	0x010a
        /*07c6*/ 	.byte	0x30
	.zero		1


	//   ....[106]....
        /*07c8*/ 	.word	0x000062b0
        /*07cc*/ 	.word	0x0000004a
        /*07d0*/ 	.word	0x000000d0
        /*07d4*/ 	.short	0x010a
        /*07d6*/ 	.byte	0xff
	.zero		1


	//   ....[107]....
        /*07d8*/ 	.word	0x000063c0
        /*07dc*/ 	.word	0x000000ff
        /*07e0*/ 	.word	0x00000060
        /*07e4*/ 	.short	0x010a
        /*07e6*/ 	.byte	0x30
	.zero		1


	//   ....[108]....
        /*07e8*/ 	.word	0x00006490
        /*07ec*/ 	.word	0x0000004a
        /*07f0*/ 	.word	0x000000d0
        /*07f4*/ 	.short	0x010a
        /*07f6*/ 	.byte	0xff
	.zero		1


	//   ....[109]....
        /*07f8*/ 	.word	0x00006c40
        /*07fc*/ 	.word	0x00000000
        /*0800*/ 	.word	0x00000000
        /*0804*/ 	.short	0x0101
        /*0806*/ 	.byte	0xff
	.zero		1


	//   ....[110]....
        /*0808*/ 	.word	0x00006c50
        /*080c*/ 	.word	0x00000003
        /*0810*/ 	.word	0x00000060
        /*0814*/ 	.short	0x010a
        /*0816*/ 	.byte	0xff
	.zero		1


	//   ....[111]....
        /*0818*/ 	.word	0x00006d10
        /*081c*/ 	.word	0x00000003
        /*0820*/ 	.word	0x00000060
        /*0824*/ 	.short	0x010a
        /*0826*/ 	.byte	0xff
	.zero		1


	//   ....[112]....
        /*0828*/ 	.word	0x00007500
        /*082c*/ 	.word	0x00000052
        /*0830*/ 	.word	0x00000000
        /*0834*/ 	.short	0x0101
        /*0836*/ 	.byte	0xff
	.zero		1


	//   ....[113]....
        /*0838*/ 	.word	0x00007520
        /*083c*/ 	.word	0x00000053
        /*0840*/ 	.word	0x00000060
        /*0844*/ 	.short	0x010a
        /*0846*/ 	.byte	0xff
	.zero		1


	//   ....[114]....
        /*0848*/ 	.word	0x000075d0
        /*084c*/ 	.word	0x00000053
        /*0850*/ 	.word	0x00000060
        /*0854*/ 	.short	0x010a
        /*0856*/ 	.byte	0xff
	.zero		1


	//   ....[115]....
        /*0858*/ 	.word	0x00007dc0
        /*085c*/ 	.word	0x00000052
        /*0860*/ 	.word	0x00000000
        /*0864*/ 	.short	0x0101
        /*0866*/ 	.byte	0xff
	.zero		1


	//   ....[116]....
        /*0868*/ 	.word	0x00007de0
        /*086c*/ 	.word	0x00000058
        /*0870*/ 	.word	0x00000060
        /*0874*/ 	.short	0x010a
        /*0876*/ 	.byte	0xff
	.zero		1


	//   ....[117]....
        /*0878*/ 	.word	0x00007e90
        /*087c*/ 	.word	0x00000058
        /*0880*/ 	.word	0x00000060
        /*0884*/ 	.short	0x010a
        /*0886*/ 	.byte	0xff
	.zero		1


	//   ....[118]....
        /*0888*/ 	.word	0x00008140
        /*088c*/ 	.word	0x0000004a
        /*0890*/ 	.word	0x00000000
        /*0894*/ 	.short	0x0101
        /*0896*/ 	.byte	0xff
	.zero		1


	//   ....[119]....
        /*0898*/ 	.word	0x000086d0
        /*089c*/ 	.word	0x00000002
        /*08a0*/ 	.word	0x00000000
        /*08a4*/ 	.short	0x0101
        /*08a6*/ 	.byte	0xff
	.zero		1


	//   ....[120]....
        /*08a8*/ 	.word	0x00008940
        /*08ac*/ 	.word	0x000000ff
        /*08b0*/ 	.word	0x00000000
        /*08b4*/ 	.short	0x0101
        /*08b6*/ 	.byte	0x04
	.zero		1


	//   ....[121]....
        /*08b8*/ 	.word	0x00008960
        /*08bc*/ 	.word	0x00000003
        /*08c0*/ 	.word	0x00000120
        /*08c4*/ 	.short	0x010a
        /*08c6*/ 	.byte	0xff
	.zero		1


	//   ....[122]....
        /*08c8*/ 	.word	0x000089c0
        /*08cc*/ 	.word	0x00000002
        /*08d0*/ 	.word	0x00000030
        /*08d4*/ 	.short	0x010a
        /*08d6*/ 	.byte	0xff
	.zero		1


	//   ....[123]....
        /*08d8*/ 	.word	0x00008a20
        /*08dc*/ 	.word	0x00000002
        /*08e0*/ 	.word	0x00000030
        /*08e4*/ 	.short	0x010a
        /*08e6*/ 	.byte	0xff
	.zero		1


	//   ....[124]....
        /*08e8*/ 	.word	0x00008a70
        /*08ec*/ 	.word	0x00000002
        /*08f0*/ 	.word	0x000000b0
        /*08f4*/ 	.short	0x010a
        /*08f6*/ 	.byte	0xff
	.zero		1


	//   ....[125]....
        /*08f8*/ 	.word	0x00008ad0
        /*08fc*/ 	.word	0x00000000
        /*0900*/ 	.word	0x00000000
        /*0904*/ 	.short	0x010a
        /*0906*/ 	.byte	0xff
	.zero		1


	//   ....[126]....
        /*0908*/ 	.word	0x00008b30
        /*090c*/ 	.word	0x00000000
        /*0910*/ 	.word	0x00000000
        /*0914*/ 	.short	0x010a
        /*0916*/ 	.byte	0xff
	.zero		1


	//   ....[127]....
        /*0918*/ 	.word	0x00008b90
        /*091c*/ 	.word	0x00000000
        /*0920*/ 	.word	0x00000000
        /*0924*/ 	.short	0x010a
        /*0926*/ 	.byte	0xff
	.zero		1


	//   ....[128]....
        /*0928*/ 	.word	0x00008bf0
        /*092c*/ 	.word	0x00000000
        /*0930*/ 	.word	0x00000000
        /*0934*/ 	.short	0x010a
        /*0936*/ 	.byte	0xff
	.zero		1


	//   ....[129]....
        /*0938*/ 	.word	0x00008c50
        /*093c*/ 	.word	0x00000000
        /*0940*/ 	.word	0x00000000
        /*0944*/ 	.short	0x010a
        /*0946*/ 	.byte	0xff
	.zero		1


	//   ....[130]....
        /*0948*/ 	.word	0x00008ca0
        /*094c*/ 	.word	0x00000000
        /*0950*/ 	.word	0x00000110
        /*0954*/ 	.short	0x010a
        /*0956*/ 	.byte	0xff
	.zero		1


	//   ....[131]....
        /*0958*/ 	.word	0x00008d00
        /*095c*/ 	.word	0x00000000
        /*0960*/ 	.word	0x000000c0
        /*0964*/ 	.short	0x010a
        /*0966*/ 	.byte	0xff
	.zero		1


	//   ....[132]....
        /*0968*/ 	.word	0x00008d50
        /*096c*/ 	.word	0x00000000
        /*0970*/ 	.word	0x000000b0
        /*0974*/ 	.short	0x010a
        /*0976*/ 	.byte	0xff
	.zero		1


	//   ....[133]....
        /*0978*/ 	.word	0x00008db0
        /*097c*/ 	.word	0x00000000
        /*0980*/ 	.word	0x000000c0
        /*0984*/ 	.short	0x010a
        /*0986*/ 	.byte	0xff
	.zero		1


	//   ....[134]....
        /*0988*/ 	.word	0x00008e10
        /*098c*/ 	.word	0x00000004
        /*0990*/ 	.word	0x00000008
        /*0994*/ 	.short	0x010a
        /*0996*/ 	.byte	0xff
	.zero		1


	//   ....[135]....
        /*0998*/ 	.word	0x00008ef0
        /*099c*/ 	.word	0x00000002
        /*09a0*/ 	.word	0x00000008
        /*09a4*/ 	.short	0x010a
        /*09a6*/ 	.byte	0xff
	.zero		1


	//   ....[136]....
        /*09a8*/ 	.word	0x00008f40
        /*09ac*/ 	.word	0x00000000
        /*09b0*/ 	.word	0x000000b0
        /*09b4*/ 	.short	0x010a
        /*09b6*/ 	.byte	0xff
	.zero		1


	//   ....[137]....
        /*09b8*/ 	.word	0x00008fa0
        /*09bc*/ 	.word	0x00000000
        /*09c0*/ 	.word	0x000000f0
        /*09c4*/ 	.short	0x010a
        /*09c6*/ 	.byte	0xff
	.zero		1


	//   ....[138]....
        /*09c8*/ 	.word	0x00009000
        /*09cc*/ 	.word	0x00000000
        /*09d0*/ 	.word	0x00000000
        /*09d4*/ 	.short	0x010a
        /*09d6*/ 	.byte	0xff
	.zero		1


	//   ....[139]....
        /*09d8*/ 	.word	0x00009060
        /*09dc*/ 	.word	0x00000000
        /*09e0*/ 	.word	0x00000000
        /*09e4*/ 	.short	0x010a
        /*09e6*/ 	.byte	0xff
	.zero		1


	//   ....[140]....
        /*09e8*/ 	.word	0x000090c0
        /*09ec*/ 	.word	0x00000000
        /*09f0*/ 	.word	0x00000000
        /*09f4*/ 	.short	0x010a
        /*09f6*/ 	.byte	0xff
	.zero		1


	//   ....[141]....
        /*09f8*/ 	.word	0x00009120
        /*09fc*/ 	.word	0x00000000
        /*0a00*/ 	.word	0x00000000
        /*0a04*/ 	.short	0x010a
        /*0a06*/ 	.byte	0xff
	.zero		1


	//   ....[142]....
        /*0a08*/ 	.word	0x00009180
        /*0a0c*/ 	.word	0x00000000
        /*0a10*/ 	.word	0x00000130
        /*0a14*/ 	.short	0x010a
        /*0a16*/ 	.byte	0xff
	.zero		1


	//   ....[143]....
        /*0a18*/ 	.word	0x000091d0
        /*0a1c*/ 	.word	0x00000000
        /*0a20*/ 	.word	0x000000b0
        /*0a24*/ 	.short	0x010a
        /*0a26*/ 	.byte	0xff
	.zero		1


	//   ....[144]....
        /*0a28*/ 	.word	0x00009230
        /*0a2c*/ 	.word	0x00000000
        /*0a30*/ 	.word	0x000000a8
        /*0a34*/ 	.short	0x010a
        /*0a36*/ 	.byte	0xff
	.zero		1


	//   ....[145]....
        /*0a38*/ 	.word	0x00009290
        /*0a3c*/ 	.word	0x00000003
        /*0a40*/ 	.word	0x00000080
        /*0a44*/ 	.short	0x010a
        /*0a46*/ 	.byte	0xff
	.zero		1


	//   ....[146]....
        /*0a48*/ 	.word	0x000092f0
        /*0a4c*/ 	.word	0x00000003
        /*0a50*/ 	.word	0x00000088
        /*0a54*/ 	.short	0x010a
        /*0a56*/ 	.byte	0xff
	.zero		1


	//   ....[147]....
        /*0a58*/ 	.word	0x00009350
        /*0a5c*/ 	.word	0x00000003
        /*0a60*/ 	.word	0x00000090
        /*0a64*/ 	.short	0x010a
        /*0a66*/ 	.byte	0xff
	.zero		1


	//   ....[148]....
        /*0a68*/ 	.word	0x000093b0
        /*0a6c*/ 	.word	0x00000003
        /*0a70*/ 	.word	0x00000098
        /*0a74*/ 	.short	0x010a
        /*0a76*/ 	.byte	0xff
	.zero		1


	//   ....[149]....
        /*0a78*/ 	.word	0x00009410
        /*0a7c*/ 	.word	0x00000000
        /*0a80*/ 	.word	0x00000080
        /*0a84*/ 	.short	0x010a
        /*0a86*/ 	.byte	0xff
	.zero		1


	//   ....[150]....
        /*0a88*/ 	.word	0x00009470
        /*0a8c*/ 	.word	0x00000000
        /*0a90*/ 	.word	0x00000088
        /*0a94*/ 	.short	0x010a
        /*0a96*/ 	.byte	0xff
	.zero		1


	//   ....[151]....
        /*0a98*/ 	.word	0x000094d0
        /*0a9c*/ 	.word	0x00000000
        /*0aa0*/ 	.word	0x00000090
        /*0aa4*/ 	.short	0x010a
        /*0aa6*/ 	.byte	0xff
	.zero		1


	//   ....[152]....
        /*0aa8*/ 	.word	0x00009520
        /*0aac*/ 	.word	0x00000000
        /*0ab0*/ 	.word	0x000000b0
        /*0ab4*/ 	.short	0x010a
        /*0ab6*/ 	.byte	0xff
	.zero		1


	//   ....[153]....
        /*0ab8*/ 	.word	0x00009580
        /*0abc*/ 	.word	0x00000000
        /*0ac0*/ 	.word	0x00000060
        /*0ac4*/ 	.short	0x010a
        /*0ac6*/ 	.byte	0xff
	.zero		1


	//   ....[154]....
        /*0ac8*/ 	.word	0x000095d0
        /*0acc*/ 	.word	0x0000004a
        /*0ad0*/ 	.word	0x000000d0
        /*0ad4*/ 	.short	0x010a
        /*0ad6*/ 	.byte	0xff
	.zero		1


	//   ....[155]....
        /*0ad8*/ 	.word	0x00009620
        /*0adc*/ 	.word	0x00000003
        /*0ae0*/ 	.word	0x00000060
        /*0ae4*/ 	.short	0x010a
        /*0ae6*/ 	.byte	0xff
	.zero		1


	//   ....[156]....
        /*0ae8*/ 	.word	0x00009670
        /*0aec*/ 	.word	0x00000053
        /*0af0*/ 	.word	0x00000060
        /*0af4*/ 	.short	0x010a
        /*0af6*/ 	.byte	0xff
	.zero		1


	//   ....[157]....
        /*0af8*/ 	.word	0x000096c0
        /*0afc*/ 	.word	0x00000058
        /*0b00*/ 	.word	0x00000060
        /*0b04*/ 	.short	0x010a
        /*0b06*/ 	.byte	0xff
	.zero		1


	//----- nvinfo : EIATTR_NUM_MBARRIERS
	.align		4
.L_47:
        /*0b08*/ 	.byte	0x03, 0x38
        /*0b0a*/ 	.short	0x0027


	//----- nvinfo : EIATTR_EXIT_INSTR_OFFSETS
	.align		4
        /*0b0c*/ 	.byte	0x04, 0x1c
        /*0b0e*/ 	.short	(.L_49 - .L_48)


	//   ....[0]....
.L_48:
        /*0b10*/ 	.word	0x00002960


	//   ....[1]....
        /*0b14*/ 	.word	0x00002e60


	//   ....[2]....
        /*0b18*/ 	.word	0x00002ec0


	//   ....[3]....
        /*0b1c*/ 	.word	0x00004230


	//   ....[4]....
        /*0b20*/ 	.word	0x00005420


	//   ....[5]....
        /*0b24*/ 	.word	0x00005460


	//   ....[6]....
        /*0b28*/ 	.word	0x00008830


	//   ....[7]....
        /*0b2c*/ 	.word	0x000088b0


	//   ....[8]....
        /*0b30*/ 	.word	0x000088e0


	//   ....[9]....
        /*0b34*/ 	.word	0x00008950


	//----- nvinfo : EIATTR_MAX_THREADS
	.align		4
.L_49:
        /*0b38*/ 	.byte	0x04, 0x05
        /*0b3a*/ 	.short	(.L_51 - .L_50)
.L_50:
        /*0b3c*/ 	.word	0x00000100
        /*0b40*/ 	.word	0x00000001
        /*0b44*/ 	.word	0x00000001


	//----- nvinfo : EIATTR_CRS_STACK_SIZE
	.align		4
.L_51:
        /*0b48*/ 	.byte	0x04, 0x1e
        /*0b4a*/ 	.short	(.L_53 - .L_52)
.L_52:
        /*0b4c*/ 	.word	0x00000000


	//----- nvinfo : EIATTR_CBANK_PARAM_SIZE
	.align		4
.L_53:
        /*0b50*/ 	.byte	0x03, 0x19
        /*0b52*/ 	.short	0x0800


	//----- nvinfo : EIATTR_PARAM_CBANK
	.align		4
        /*0b54*/ 	.byte	0x04, 0x0a
        /*0b56*/ 	.short	(.L_55 - .L_54)
	.align		4
.L_54:
        /*0b58*/ 	.word	index@(.nv.constant0._ZN7cutlass13device_kernelINS_4gemm6kernel13GemmUniversalIN4cute5tupleIJiiiiEEENS1_10collective13CollectiveMmaINS1_35MainloopSm100TmaUmmaWarpSpecializedILi6ELi2ELi4ENS5_IJNS4_1CILi2EEENSA_ILi1EEESC_EEEEENS5_IJNSA_ILi128EEESF_NSA_ILi64EEEEEENS_6half_tENS5_IJSC_llEEESI_NS5_IJlSC_lEEENS4_8TiledMMAINS4_8MMA_AtomIJNS4_26SM100_MMA_F16BF16_2x1SM_SSISI_SI_fLi128ELi128ELNS4_4UMMA5MajorE1ELSP_0ELNSO_7ScaleInE0ELSQ_0EEEEEENS4_6LayoutINS5_IJSC_SC_SC_EEENS5_IJNSA_ILi0EEESV_SV_EEEEENS5_IJNS4_10UnderscoreESY_SY_EEEEENS4_18SM100_TMA_2SM_LOADENS4_14ComposedLayoutINS4_7SwizzleILi3ELi4ELi3EEENS4_18smem_ptr_flag_bitsILi16EEENST_INS5_IJSG_NSA_ILi8EEEEEENS5_IJSC_SG_EEEEEEEvNS4_8identityES11_NS12_IS14_S16_NST_INS5_IJS17_SG_EEENS5_IJSG_SC_EEEEEEEvS1C_EENS_8epilogue10collective18CollectiveEpilogueINS1I_23Sm100TmaWarpSpecializedILi4ELi2ELi16ELb1ELb0EEEJNS5_IJSG_SF_SG_EEENS5_IJNST_ISG_SC_EENST_INS5_IJNSA_ILi16EEESB_EEES19_EEEEESI_SK_SI_SK_NS1I_6fusion15FusionCallbacksIS1M_NS1T_17LinearCombinationISI_fSI_fLNS_15FloatRoundStyleE2EEES1N_S1S_JEEENS4_5SM1004TMEM4LOAD26SM100_TMEM_LOAD_32dp32b16xENS4_13SM90_TMA_LOADENS12_INS13_ILi1ELi4ELi3EEES16_NST_INS5_IJS17_S1P_EEENS5_IJS1P_SC_EEEEEEENS4_39AutoVectorizingCopyWithAssumedAlignmentILi128EEENS4_14SM90_TMA_STOREES28_S2A_S2A_EEEvvEEEEvNT_6ParamsE)
        /*0b5c*/ 	.short	0x0380
        /*0b5e*/ 	.short	0x0800


	//----- nvinfo : EIATTR_SW_WAR
	.align		4
.L_55:
        /*0b60*/ 	.byte	0x04, 0x36
        /*0b62*/ 	.short	(.L_57 - .L_56)
.L_56:
        /*0b64*/ 	.word	0x00000008
.L_57:


//--------------------- .nv.callgraph             --------------------------
	.section	.nv.callgraph,"",@"SHT_CUDA_CALLGRAPH"
	.align	4
	.sectionentsize	8
	.align		4
        /*0000*/ 	.word	0x00000000
	.align		4
        /*0004*/ 	.word	0xffffffff
	.align		4
        /*0008*/ 	.word	index@(_ZN7cutlass13device_kernelINS_4gemm6kernel13GemmUniversalIN4cute5tupleIJiiiiEEENS1_10collective13CollectiveMmaINS1_35MainloopSm100TmaUmmaWarpSpecializedILi6ELi2ELi4ENS5_IJNS4_1CILi2EEENSA_ILi1EEESC_EEEEENS5_IJNSA_ILi128EEESF_NSA_ILi64EEEEEENS_6half_tENS5_IJSC_llEEESI_NS5_IJlSC_lEEENS4_8TiledMMAINS4_8MMA_AtomIJNS4_26SM100_MMA_F16BF16_2x1SM_SSISI_SI_fLi128ELi128ELNS4_4UMMA5MajorE1ELSP_0ELNSO_7ScaleInE0ELSQ_0EEEEEENS4_6LayoutINS5_IJSC_SC_SC_EEENS5_IJNSA_ILi0EEESV_SV_EEEEENS5_IJNS4_10UnderscoreESY_SY_EEEEENS4_18SM100_TMA_2SM_LOADENS4_14ComposedLayoutINS4_7SwizzleILi3ELi4ELi3EEENS4_18smem_ptr_flag_bitsILi16EEENST_INS5_IJSG_NSA_ILi8EEEEEENS5_IJSC_SG_EEEEEEEvNS4_8identityES11_NS12_IS14_S16_NST_INS5_IJS17_SG_EEENS5_IJSG_SC_EEEEEEEvS1C_EENS_8epilogue10collective18CollectiveEpilogueINS1I_23Sm100TmaWarpSpecializedILi4ELi2ELi16ELb1ELb0EEEJNS5_IJSG_SF_SG_EEENS5_IJNST_ISG_SC_EENST_INS5_IJNSA_ILi16EEESB_EEES19_EEEEESI_SK_SI_SK_NS1I_6fusion15FusionCallbacksIS1M_NS1T_17LinearCombinationISI_fSI_fLNS_15FloatRoundStyleE2EEES1N_S1S_JEEENS4_5SM1004TMEM4LOAD26SM100_TMEM_LOAD_32dp32b16xENS4_13SM90_TMA_LOADENS12_INS13_ILi1ELi4ELi3EEES16_NST_INS5_IJS17_S1P_EEENS5_IJS1P_SC_EEEEEEENS4_39AutoVectorizingCopyWithAssumedAlignmentILi128EEENS4_14SM90_TMA_STOREES28_S2A_S2A_EEEvvEEEEvNT_6ParamsE)
	.align		4
        /*000c*/ 	.word	index@(__assertfail)
	.align		4
        /*0010*/ 	.word	0x00000000
	.align		4
        /*0014*/ 	.word	0xfffffffe
	.align		4
        /*0018*/ 	.word	0x00000000
	.align		4
        /*001c*/ 	.word	0xfffffffd
	.align		4
        /*0020*/ 	.word	0x00000000
	.align		4
        /*0024*/ 	.word	0xfffffffc


//--------------------- .nv.constant4             --------------------------
	.section	.nv.constant4,"a",@progbits
	.align	8
	.align		8
.nv.constant4:
        /*0000*/ 	.dword	__assertfail
	.align		8
        /*0008*/ 	.dword	__unnamed_1
	.align		8
        /*0010*/ 	.dword	__unnamed_2
	.align		8
        /*0018*/ 	.dword	_ZN40_INTERNAL_1a29e0da_4_k_cu_febf5b44_289854cuda3std3__45__cpo5beginE
	.align		8
        /*0020*/ 	.dword	_ZN40_INTERNAL_1a29e0da_4_k_cu_febf5b44_289854cuda3std3__45__cpo3endE
	.align		8
        /*0028*/ 	.dword	_ZN40_INTERNAL_1a29e0da_4_k_cu_febf5b44_289854cuda3std3__45__cpo6cbeginE
	.align		8
        /*0030*/ 	.dword	_ZN40_INTERNAL_1a29e0da_4_k_cu_febf5b44_289854cuda3std3__45__cpo4cendE
	.align		8
        /*0038*/ 	.dword	_ZN40_INTERNAL_1a29e0da_4_k_cu_febf5b44_289854cuda3std3__442_GLOBAL__N__1a29e0da_4_k_cu_febf5b44_289856ignoreE
	.align		8
        /*0040*/ 	.dword	_ZN40_INTERNAL_1a29e0da_4_k_cu_febf5b44_289854cuda3std3__419piecewise_constructE
	.align		8
        /*0048*/ 	.dword	_ZN40_INTERNAL_1a29e0da_4_k_cu_febf5b44_289854cuda3std3__48in_placeE
	.align		8
        /*0050*/ 	.dword	_ZN40_INTERNAL_1a29e0da_4_k_cu_febf5b44_289854cuda3std6ranges3__45__cpo4swapE
	.align		8
        /*0058*/ 	.dword	_ZN40_INTERNAL_1a29e0da_4_k_cu_febf5b44_289854cuda3std6ranges3__45__cpo9iter_moveE
	.align		8
        /*0060*/ 	.dword	_ZN40_INTERNAL_1a29e0da_4_k_cu_febf5b44_289854cute7productE
	.align		8
        /*0068*/ 	.dword	_ZN40_INTERNAL_1a29e0da_4_k_cu_febf5b44_289854cute1_E
	.align		8
        /*0070*/ 	.dword	$str$25
	.align		8
        /*0078*/ 	.dword	$str$26
	.align		8
        /*0080*/ 	.dword	$str$27
	.align		8
        /*0088*/ 	.dword	$str$28


//--------------------- .text._ZN7cutlass13device_kernelINS_4gemm6kernel13GemmUniversalIN4cute5tupleIJiiiiEEENS1_10collective13CollectiveMmaINS1_35MainloopSm100TmaUmmaWarpSpecializedILi6ELi2ELi4ENS5_IJNS4_1CILi2EEENSA_ILi1EEESC_EEEEENS5_IJNSA_ILi128EEESF_NSA_ILi64EEEEEENS_6half_tENS5_IJSC_llEEESI_NS5_IJlSC_lEEENS4_8TiledMMAINS4_8MMA_AtomIJNS4_26SM100_MMA_F16BF16_2x1SM_SSISI_SI_fLi128ELi128ELNS4_4UMMA5MajorE1ELSP_0ELNSO_7ScaleInE0ELSQ_0EEEEEENS4_6LayoutINS5_IJSC_SC_SC_EEENS5_IJNSA_ILi0EEESV_SV_EEEEENS5_IJNS4_10UnderscoreESY_SY_EEEEENS4_18SM100_TMA_2SM_LOADENS4_14ComposedLayoutINS4_7SwizzleILi3ELi4ELi3EEENS4_18smem_ptr_flag_bitsILi16EEENST_INS5_IJSG_NSA_ILi8EEEEEENS5_IJSC_SG_EEEEEEEvNS4_8identityES11_NS12_IS14_S16_NST_INS5_IJS17_SG_EEENS5_IJSG_SC_EEEEEEEvS1C_EENS_8epilogue10collective18CollectiveEpilogueINS1I_23Sm100TmaWarpSpecializedILi4ELi2ELi16ELb1ELb0EEEJNS5_IJSG_SF_SG_EEENS5_IJNST_ISG_SC_EENST_INS5_IJNSA_ILi16EEESB_EEES19_EEEEESI_SK_SI_SK_NS1I_6fusion15FusionCallbacksIS1M_NS1T_17LinearCombinationISI_fSI_fLNS_15FloatRoundStyleE2EEES1N_S1S_JEEENS4_5SM1004TMEM4LOAD26SM100_TMEM_LOAD_32dp32b16xENS4_13SM90_TMA_LOADENS12_INS13_ILi1ELi4ELi3EEES16_NST_INS5_IJS17_S1P_EEENS5_IJS1P_SC_EEEEEEENS4_39AutoVectorizingCopyWithAssumedAlignmentILi128EEENS4_14SM90_TMA_STOREES28_S2A_S2A_EEEvvEEEEvNT_6ParamsE --------------------------
	.section	.text._ZN7cutlass13device_kernelINS_4gemm6kernel13GemmUniversalIN4cute5tupleIJiiiiEEENS1_10collective13CollectiveMmaINS1_35MainloopSm100TmaUmmaWarpSpecializedILi6ELi2ELi4ENS5_IJNS4_1CILi2EEENSA_ILi1EEESC_EEEEENS5_IJNSA_ILi128EEESF_NSA_ILi64EEEEEENS_6half_tENS5_IJSC_llEEESI_NS5_IJlSC_lEEENS4_8TiledMMAINS4_8MMA_AtomIJNS4_26SM100_MMA_F16BF16_2x1SM_SSISI_SI_fLi128ELi128ELNS4_4UMMA5MajorE1ELSP_0ELNSO_7ScaleInE0ELSQ_0EEEEEENS4_6LayoutINS5_IJSC_SC_SC_EEENS5_IJNSA_ILi0EEESV_SV_EEEEENS5_IJNS4_10UnderscoreESY_SY_EEEEENS4_18SM100_TMA_2SM_LOADENS4_14ComposedLayoutINS4_7SwizzleILi3ELi4ELi3EEENS4_18smem_ptr_flag_bitsILi16EEENST_INS5_IJSG_NSA_ILi8EEEEEENS5_IJSC_SG_EEEEEEEvNS4_8identityES11_NS12_IS14_S16_NST_INS5_IJS17_SG_EEENS5_IJSG_SC_EEEEEEEvS1C_EENS_8epilogue10collective18CollectiveEpilogueINS1I_23Sm100TmaWarpSpecializedILi4ELi2ELi16ELb1ELb0EEEJNS5_IJSG_SF_SG_EEENS5_IJNST_ISG_SC_EENST_INS5_IJNSA_ILi16EEESB_EEES19_EEEEESI_SK_SI_SK_NS1I_6fusion15FusionCallbacksIS1M_NS1T_17LinearCombinationISI_fSI_fLNS_15FloatRoundStyleE2EEES1N_S1S_JEEENS4_5SM1004TMEM4LOAD26SM100_TMEM_LOAD_32dp32b16xENS4_13SM90_TMA_LOADENS12_INS13_ILi1ELi4ELi3EEES16_NST_INS5_IJS17_S1P_EEENS5_IJS1P_SC_EEEEEEENS4_39AutoVectorizingCopyWithAssumedAlignmentILi128EEENS4_14SM90_TMA_STOREES28_S2A_S2A_EEEvvEEEEvNT_6ParamsE,"ax",@progbits
	.align	128
.text._ZN7cutlass13device_kernelINS_4gemm6kernel13GemmUniversalIN4cute5tupleIJiiiiEEENS1_10collective13CollectiveMmaINS1_35MainloopSm100TmaUmmaWarpSpecializedILi6ELi2ELi4ENS5_IJNS4_1CILi2EEENSA_ILi1EEESC_EEEEENS5_IJNSA_ILi128EEESF_NSA_ILi64EEEEEENS_6half_tENS5_IJSC_llEEESI_NS5_IJlSC_lEEENS4_8TiledMMAINS4_8MMA_AtomIJNS4_26SM100_MMA_F16BF16_2x1SM_SSISI_SI_fLi128ELi128ELNS4_4UMMA5MajorE1ELSP_0ELNSO_7ScaleInE0ELSQ_0EEEEEENS4_6LayoutINS5_IJSC_SC_SC_EEENS5_IJNSA_ILi0EEESV_SV_EEEEENS5_IJNS4_10UnderscoreESY_SY_EEEEENS4_18SM100_TMA_2SM_LOADENS4_14ComposedLayoutINS4_7SwizzleILi3ELi4ELi3EEENS4_18smem_ptr_flag_bitsILi16EEENST_INS5_IJSG_NSA_ILi8EEEEEENS5_IJSC_SG_EEEEEEEvNS4_8identityES11_NS12_IS14_S16_NST_INS5_IJS17_SG_EEENS5_IJSG_SC_EEEEEEEvS1C_EENS_8epilogue10collective18CollectiveEpilogueINS1I_23Sm100TmaWarpSpecializedILi4ELi2ELi16ELb1ELb0EEEJNS5_IJSG_SF_SG_EEENS5_IJNST_ISG_SC_EENST_INS5_IJNSA_ILi16EEESB_EEES19_EEEEESI_SK_SI_SK_NS1I_6fusion15FusionCallbacksIS1M_NS1T_17LinearCombinationISI_fSI_fLNS_15FloatRoundStyleE2EEES1N_S1S_JEEENS4_5SM1004TMEM4LOAD26SM100_TMEM_LOAD_32dp32b16xENS4_13SM90_TMA_LOADENS12_INS13_ILi1ELi4ELi3EEES16_NST_INS5_IJS17_S1P_EEENS5_IJS1P_SC_EEEEEEENS4_39AutoVectorizingCopyWithAssumedAlignmentILi128EEENS4_14SM90_TMA_STOREES28_S2A_S2A_EEEvvEEEEvNT_6ParamsE:
        .type           _ZN7cutlass13device_kernelINS_4gemm6kernel13GemmUniversalIN4cute5tupleIJiiiiEEENS1_10collective13CollectiveMmaINS1_35MainloopSm100TmaUmmaWarpSpecializedILi6ELi2ELi4ENS5_IJNS4_1CILi2EEENSA_ILi1EEESC_EEEEENS5_IJNSA_ILi128EEESF_NSA_ILi64EEEEEENS_6half_tENS5_IJSC_llEEESI_NS5_IJlSC_lEEENS4_8TiledMMAINS4_8MMA_AtomIJNS4_26SM100_MMA_F16BF16_2x1SM_SSISI_SI_fLi128ELi128ELNS4_4UMMA5MajorE1ELSP_0ELNSO_7ScaleInE0ELSQ_0EEEEEENS4_6LayoutINS5_IJSC_SC_SC_EEENS5_IJNSA_ILi0EEESV_SV_EEEEENS5_IJNS4_10UnderscoreESY_SY_EEEEENS4_18SM100_TMA_2SM_LOADENS4_14ComposedLayoutINS4_7SwizzleILi3ELi4ELi3EEENS4_18smem_ptr_flag_bitsILi16EEENST_INS5_IJSG_NSA_ILi8EEEEEENS5_IJSC_SG_EEEEEEEvNS4_8identityES11_NS12_IS14_S16_NST_INS5_IJS17_SG_EEENS5_IJSG_SC_EEEEEEEvS1C_EENS_8epilogue10collective18CollectiveEpilogueINS1I_23Sm100TmaWarpSpecializedILi4ELi2ELi16ELb1ELb0EEEJNS5_IJSG_SF_SG_EEENS5_IJNST_ISG_SC_EENST_INS5_IJNSA_ILi16EEESB_EEES19_EEEEESI_SK_SI_SK_NS1I_6fusion15FusionCallbacksIS1M_NS1T_17LinearCombinationISI_fSI_fLNS_15FloatRoundStyleE2EEES1N_S1S_JEEENS4_5SM1004TMEM4LOAD26SM100_TMEM_LOAD_32dp32b16xENS4_13SM90_TMA_LOADENS12_INS13_ILi1ELi4ELi3EEES16_NST_INS5_IJS17_S1P_EEENS5_IJS1P_SC_EEEEEEENS4_39AutoVectorizingCopyWithAssumedAlignmentILi128EEENS4_14SM90_TMA_STOREES28_S2A_S2A_EEEvvEEEEvNT_6ParamsE,@function
        .size           _ZN7cutlass13device_kernelINS_4gemm6kernel13GemmUniversalIN4cute5tupleIJiiiiEEENS1_10collective13CollectiveMmaINS1_35MainloopSm100TmaUmmaWarpSpecializedILi6ELi2ELi4ENS5_IJNS4_1CILi2EEENSA_ILi1EEESC_EEEEENS5_IJNSA_ILi128EEESF_NSA_ILi64EEEEEENS_6half_tENS5_IJSC_llEEESI_NS5_IJlSC_lEEENS4_8TiledMMAINS4_8MMA_AtomIJNS4_26SM100_MMA_F16BF16_2x1SM_SSISI_SI_fLi128ELi128ELNS4_4UMMA5MajorE1ELSP_0ELNSO_7ScaleInE0ELSQ_0EEEEEENS4_6LayoutINS5_IJSC_SC_SC_EEENS5_IJNSA_ILi0EEESV_SV_EEEEENS5_IJNS4_10UnderscoreESY_SY_EEEEENS4_18SM100_TMA_2SM_LOADENS4_14ComposedLayoutINS4_7SwizzleILi3ELi4ELi3EEENS4_18smem_ptr_flag_bitsILi16EEENST_INS5_IJSG_NSA_ILi8EEEEEENS5_IJSC_SG_EEEEEEEvNS4_8identityES11_NS12_IS14_S16_NST_INS5_IJS17_SG_EEENS5_IJSG_SC_EEEEEEEvS1C_EENS_8epilogue10collective18CollectiveEpilogueINS1I_23Sm100TmaWarpSpecializedILi4ELi2ELi16ELb1ELb0EEEJNS5_IJSG_SF_SG_EEENS5_IJNST_ISG_SC_EENST_INS5_IJNSA_ILi16EEESB_EEES19_EEEEESI_SK_SI_SK_NS1I_6fusion15FusionCallbacksIS1M_NS1T_17LinearCombinationISI_fSI_fLNS_15FloatRoundStyleE2EEES1N_S1S_JEEENS4_5SM1004TMEM4LOAD26SM100_TMEM_LOAD_32dp32b16xENS4_13SM90_TMA_LOADENS12_INS13_ILi1ELi4ELi3EEES16_NST_INS5_IJS17_S1P_EEENS5_IJS1P_SC_EEEEEEENS4_39AutoVectorizingCopyWithAssumedAlignmentILi128EEENS4_14SM90_TMA_STOREES28_S2A_S2A_EEEvvEEEEvNT_6ParamsE,(.L_x_203 - _ZN7cutlass13device_kernelINS_4gemm6kernel13GemmUniversalIN4cute5tupleIJiiiiEEENS1_10collective13CollectiveMmaINS1_35MainloopSm100TmaUmmaWarpSpecializedILi6ELi2ELi4ENS5_IJNS4_1CILi2EEENSA_ILi1EEESC_EEEEENS5_IJNSA_ILi128EEESF_NSA_ILi64EEEEEENS_6half_tENS5_IJSC_llEEESI_NS5_IJlSC_lEEENS4_8TiledMMAINS4_8MMA_AtomIJNS4_26SM100_MMA_F16BF16_2x1SM_SSISI_SI_fLi128ELi128ELNS4_4UMMA5MajorE1ELSP_0ELNSO_7ScaleInE0ELSQ_0EEEEEENS4_6LayoutINS5_IJSC_SC_SC_EEENS5_IJNSA_ILi0EEESV_SV_EEEEENS5_IJNS4_10UnderscoreESY_SY_EEEEENS4_18SM100_TMA_2SM_LOADENS4_14ComposedLayoutINS4_7SwizzleILi3ELi4ELi3EEENS4_18smem_ptr_flag_bitsILi16EEENST_INS5_IJSG_NSA_ILi8EEEEEENS5_IJSC_SG_EEEEEEEvNS4_8identityES11_NS12_IS14_S16_NST_INS5_IJS17_SG_EEENS5_IJSG_SC_EEEEEEEvS1C_EENS_8epilogue10collective18CollectiveEpilogueINS1I_23Sm100TmaWarpSpecializedILi4ELi2ELi16ELb1ELb0EEEJNS5_IJSG_SF_SG_EEENS5_IJNST_ISG_SC_EENST_INS5_IJNSA_ILi16EEESB_EEES19_EEEEESI_SK_SI_SK_NS1I_6fusion15FusionCallbacksIS1M_NS1T_17LinearCombinationISI_fSI_fLNS_15FloatRoundStyleE2EEES1N_S1S_JEEENS4_5SM1004TMEM4LOAD26SM100_TMEM_LOAD_32dp32b16xENS4_13SM90_TMA_LOADENS12_INS13_ILi1ELi4ELi3EEES16_NST_INS5_IJS17_S1P_EEENS5_IJS1P_SC_EEEEEEENS4_39AutoVectorizingCopyWithAssumedAlignmentILi128EEENS4_14SM90_TMA_STOREES28_S2A_S2A_EEEvvEEEEvNT_6ParamsE)
        .other          _ZN7cutlass13device_kernelINS_4gemm6kernel13GemmUniversalIN4cute5tupleIJiiiiEEENS1_10collective13CollectiveMmaINS1_35MainloopSm100TmaUmmaWarpSpecializedILi6ELi2ELi4ENS5_IJNS4_1CILi2EEENSA_ILi1EEESC_EEEEENS5_IJNSA_ILi128EEESF_NSA_ILi64EEEEEENS_6half_tENS5_IJSC_llEEESI_NS5_IJlSC_lEEENS4_8TiledMMAINS4_8MMA_AtomIJNS4_26SM100_MMA_F16BF16_2x1SM_SSISI_SI_fLi128ELi128ELNS4_4UMMA5MajorE1ELSP_0ELNSO_7ScaleInE0ELSQ_0EEEEEENS4_6LayoutINS5_IJSC_SC_SC_EEENS5_IJNSA_ILi0EEESV_SV_EEEEENS5_IJNS4_10UnderscoreESY_SY_EEEEENS4_18SM100_TMA_2SM_LOADENS4_14ComposedLayoutINS4_7SwizzleILi3ELi4ELi3EEENS4_18smem_ptr_flag_bitsILi16EEENST_INS5_IJSG_NSA_ILi8EEEEEENS5_IJSC_SG_EEEEEEEvNS4_8identityES11_NS12_IS14_S16_NST_INS5_IJS17_SG_EEENS5_IJSG_SC_EEEEEEEvS1C_EENS_8epilogue10collective18CollectiveEpilogueINS1I_23Sm100TmaWarpSpecializedILi4ELi2ELi16ELb1ELb0EEEJNS5_IJSG_SF_SG_EEENS5_IJNST_ISG_SC_EENST_INS5_IJNSA_ILi16EEESB_EEES19_EEEEESI_SK_SI_SK_NS1I_6fusion15FusionCallbacksIS1M_NS1T_17LinearCombinationISI_fSI_fLNS_15FloatRoundStyleE2EEES1N_S1S_JEEENS4_5SM1004TMEM4LOAD26SM100_TMEM_LOAD_32dp32b16xENS4_13SM90_TMA_LOADENS12_INS13_ILi1ELi4ELi3EEES16_NST_INS5_IJS17_S1P_EEENS5_IJS1P_SC_EEEEEEENS4_39AutoVectorizingCopyWithAssumedAlignmentILi128EEENS4_14SM90_TMA_STOREES28_S2A_S2A_EEEvvEEEEvNT_6ParamsE,@"STO_CUDA_ENTRY STV_DEFAULT"
_ZN7cutlass13device_kernelINS_4gemm6kernel13GemmUniversalIN4cute5tupleIJiiiiEEENS1_10collective13CollectiveMmaINS1_35MainloopSm100TmaUmmaWarpSpecializedILi6ELi2ELi4ENS5_IJNS4_1CILi2EEENSA_ILi1EEESC_EEEEENS5_IJNSA_ILi128EEESF_NSA_ILi64EEEEEENS_6half_tENS5_IJSC_llEEESI_NS5_IJlSC_lEEENS4_8TiledMMAINS4_8MMA_AtomIJNS4_26SM100_MMA_F16BF16_2x1SM_SSISI_SI_fLi128ELi128ELNS4_4UMMA5MajorE1ELSP_0ELNSO_7ScaleInE0ELSQ_0EEEEEENS4_6LayoutINS5_IJSC_SC_SC_EEENS5_IJNSA_ILi0EEESV_SV_EEEEENS5_IJNS4_10UnderscoreESY_SY_EEEEENS4_18SM100_TMA_2SM_LOADENS4_14ComposedLayoutINS4_7SwizzleILi3ELi4ELi3EEENS4_18smem_ptr_flag_bitsILi16EEENST_INS5_IJSG_NSA_ILi8EEEEEENS5_IJSC_SG_EEEEEEEvNS4_8identityES11_NS12_IS14_S16_NST_INS5_IJS17_SG_EEENS5_IJSG_SC_EEEEEEEvS1C_EENS_8epilogue10collective18CollectiveEpilogueINS1I_23Sm100TmaWarpSpecializedILi4ELi2ELi16ELb1ELb0EEEJNS5_IJSG_SF_SG_EEENS5_IJNST_ISG_SC_EENST_INS5_IJNSA_ILi16EEESB_EEES19_EEEEESI_SK_SI_SK_NS1I_6fusion15FusionCallbacksIS1M_NS1T_17LinearCombinationISI_fSI_fLNS_15FloatRoundStyleE2EEES1N_S1S_JEEENS4_5SM1004TMEM4LOAD26SM100_TMEM_LOAD_32dp32b16xENS4_13SM90_TMA_LOADENS12_INS13_ILi1ELi4ELi3EEES16_NST_INS5_IJS17_S1P_EEENS5_IJS1P_SC_EEEEEEENS4_39AutoVectorizingCopyWithAssumedAlignmentILi128EEENS4_14SM90_TMA_STOREES28_S2A_S2A_EEEvvEEEEvNT_6ParamsE:
[----:B------:R-:W1:Y:S01]  /*0000*/  LDC R1, c[0x0][0x37c] ;  /* 0x0000df00ff017b82 */ /* 0x000e620000000800 */
[----:B------:R-:W2:Y:S01]  /*0010*/  S2R R72, SR_TID.X ;  /* 0x0000000000487919 */ /* 0x000ea20000002100 */
[----:B------:R-:W3:Y:S06]  /*0020*/  LDCU.64 UR6, c[0x0][0x890] ;  /* 0x00011200ff0677ac */ /* 0x000eec0008000a00 */
[----:B------:R-:W4:Y:S01]  /*0030*/  S2UR UR37, SR_CgaCtaId ;  /* 0x00000000002579c3 */ /* 0x000f220000008800 */
[----:B------:R-:W-:Y:S02]  /*0040*/  PRMT R59, RZ, 0x7610, R59 ;  /* 0x00007610ff3b7816 */ /* 0x000fe4000000003b */
[----:B------:R-:W-:Y:S01]  /*0050*/  ELECT P1, URZ, PT ;  /* 0x0000000000ff782f */ /* 0x000fe20003820000 */
[----:B------:R-:W1:Y:S01]  /*0060*/  LDCU.64 UR46, c[0x0][0x358] ;  /* 0x00006b00ff2e77ac */ /* 0x000e620008000a00 */
[----:B---3--:R-:W-:-:S04]  /*0070*/  UISETP.NE.U32.AND UP0, UPT, UR6, URZ, UPT ;  /* 0x000000ff0600728c */ /* 0x008fc8000bf05070 */
[----:B------:R-:W-:Y:S02]  /*0080*/  UISETP.NE.AND.EX UP0, UPT, UR7, URZ, UPT, UP0 ;  /* 0x000000ff0700728c */ /* 0x000fe4000bf05300 */
[----:B----4-:R-:W-:Y:S02]  /*0090*/  ULOP3.LUT UR5, UR37, 0x1, URZ, 0xc0, !UPT ;  /* 0x0000000125057892 */ /* 0x010fe4000f8ec0ff */
[----:B------:R-:W-:Y:S01]  /*00a0*/  ULOP3.LUT UR4, UR37, 0x1, URZ, 0x3c, !UPT ;  /* 0x0000000125047892 */ /* 0x000fe2000f8e3cff */
[----:B--2---:R-:W-:-:S05]  /*00b0*/  SHF.R.U32.HI R66, RZ, 0x5, R72 ;  /* 0x00000005ff427819 */ /* 0x004fca0000011648 */
[----:B------:R-:W2:Y:S02]  /*00c0*/  SHFL.IDX PT, R0, R66, RZ, 0x1f ;  /* 0x00001fff42007589 */ /* 0x000ea400000e0000 */
[----:B--2---:R-:W-:Y:S01]  /*00d0*/  R2UR UR10, R0 ;  /* 0x00000000000a72ca */ /* 0x004fe200000e0000 */
[----:B-1----:R-:W-:-:S14]  /*00e0*/  BRA.U UP0, `(.L_x_0) ;  /* 0x00000001002c7547 */ /* 0x002fdc000b800000 */
[----:B------:R-:W1:Y:S02]  /*00f0*/  LDCU.64 UR8, c[0x0][0x888] ;  /* 0x00011100ff0877ac */ /* 0x000e640008000a00 */
[----:B-1----:R-:W-:-:S04]  /*0100*/  UISETP.NE.U32.AND UP0, UPT, UR8, URZ, UPT ;  /* 0x000000ff0800728c */ /* 0x002fc8000bf05070 */
[----:B------:R-:W-:-:S09]  /*0110*/  UISETP.NE.AND.EX UP0, UPT, UR9, URZ, UPT, UP0 ;  /* 0x000000ff0900728c */ /* 0x000fd2000bf05300 */
[----:B------:R-:W-:Y:S05]  /*0120*/  BRA.U !UP0, `(.L_x_1) ;  /* 0x0000000108107547 */ /* 0x000fea000b800000 */
[----:B------:R-:W1:Y:S02]  /*0130*/  LDC.64 R2, c[0x0][0x888] ;  /* 0x00022200ff027b82 */ /* 0x000e640000000a00 */
[----:B-1----:R1:W5:Y:S01]  /*0140*/  LDG.E R35, desc[UR46][R2.64] ;  /* 0x0000002e02237981 */ /* 0x002362000c1e1900 */
[----:B------:R-:W-:Y:S01]  /*0150*/  HFMA2 R59, -RZ, RZ, 0, 5.9604644775390625e-08 ;  /* 0x00000001ff3b7431 */ /* 0x000fe200000001ff */
[----:B------:R-:W-:Y:S05]  /*0160*/  BRA `(.L_x_0) ;  /* 0x00000000000c7947 */ /* 0x000fea0003800000 */
.L_x_1:
[----:B------:R-:W1:Y:S01]  /*0170*/  LDCU UR8, c[0x0][0x880] ;  /* 0x00011000ff0877ac */ /* 0x000e620008000800 */
[----:B------:R-:W-:Y:S01]  /*0180*/  HFMA2 R59, -RZ, RZ, 0, 5.9604644775390625e-08 ;  /* 0x00000001ff3b7431 */ /* 0x000fe200000001ff */
[----:B-1----:R-:W-:-:S07]  /*0190*/  MOV R35, UR8 ;  /* 0x0000000800237c02 */ /* 0x002fce0008000f00 */
.L_x_0:
[----:B------:R-:W2:Y:S02]  /*01a0*/  LDCU.64 UR8, c[0x0][0x8b0] ;  /* 0x00011600ff0877ac */ /* 0x000ea40008000a00 */
[----:B--2---:R-:W-:-:S04]  /*01b0*/  UISETP.NE.U32.AND UP0, UPT, UR8, URZ, UPT ;  /* 0x000000ff0800728c */ /* 0x004fc8000bf05070 */
[----:B------:R-:W-:-:S09]  /*01c0*/  UISETP.NE.AND.EX UP0, UPT, UR9, URZ, UPT, UP0 ;  /* 0x000000ff0900728c */ /* 0x000fd2000bf05300 */
[----:B------:R-:W-:Y:S05]  /*01d0*/  BRA.U UP0, `(.L_x_2) ;  /* 0x0000000100247547 */ /* 0x000fea000b800000 */
[----:B------:R-:W2:Y:S02]  /*01e0*/  LDCU.64 UR8, c[0x0][0x8a8] ;  /* 0x00011500ff0877ac */ /* 0x000ea40008000a00 */
[----:B--2---:R-:W-:-:S04]  /*01f0*/  UISETP.NE.U32.AND UP0, UPT, UR8, URZ, UPT ;  /* 0x000000ff0800728c */ /* 0x004fc8000bf05070 */
[----:B------:R-:W-:-:S09]  /*0200*/  UISETP.NE.AND.EX UP0, UPT, UR9, URZ, UPT, UP0 ;  /* 0x000000ff0900728c */ /* 0x000fd2000bf05300 */
[----:B------:R-:W-:Y:S05]  /*0210*/  BRA.U !UP0, `(.L_x_3) ;  /* 0x00000001080c7547 */ /* 0x000fea000b800000 */
[----:B------:R-:W2:Y:S02]  /*0220*/  LDC.64 R32, c[0x0][0x8a8] ;  /* 0x00022a00ff207b82 */ /* 0x000ea40000000a00 */
[----:B--2---:R2:W5:Y:S01]  /*0230*/  LDG.E R32, desc[UR46][R32.64] ;  /* 0x0000002e20207981 */ /* 0x004562000c1e1900 */
[----:B------:R-:W-:Y:S05]  /*0240*/  BRA `(.L_x_2) ;  /* 0x0000000000087947 */ /* 0x000fea0003800000 */
.L_x_3:
[----:B------:R-:W2:Y:S02]  /*0250*/  LDCU UR8, c[0x0][0x8a0] ;  /* 0x00011400ff0877ac */ /* 0x000ea40008000800 */
[----:B--2---:R-:W-:Y:S02]  /*0260*/  MOV R32, UR8 ;  /* 0x0000000800207c02 */ /* 0x004fe40008000f00 */
.L_x_2:
[----:B------:R-:W-:Y:S01]  /*0270*/  IMAD.U32 R0, RZ, RZ, UR10 ;  /* 0x0000000aff007e24 */ /* 0x000fe2000f8e00ff */
[----:B------:R-:W-:Y:S04]  /*0280*/  BSSY.RECONVERGENT B0, `(.L_x_4) ;  /* 0x000000c000007945 */ /* 0x000fe80003800200 */
[C---:B------:R-:W-:Y:S02]  /*0290*/  ISETP.NE.OR P2, PT, R0.reuse, 0x1, !P1 ;  /* 0x000000010000780c */ /* 0x040fe40004f45670 */
[----:B------:R-:W-:-:S11]  /*02a0*/  ISETP.NE.OR P0, PT, R0, 0x3, !P1 ;  /* 0x000000030000780c */ /* 0x000fd60004f05670 */
[----:B------:R-:W-:Y:S05]  /*02b0*/  @P2 BRA `(.L_x_5) ;  /* 0x0000000000202947 */ /* 0x000fea0003800000 */
[----:B------:R-:W3:Y:S02]  /*02c0*/  LDCU.64 UR8, c[0x0][0x348] ;  /* 0x00006900ff0877ac */ /* 0x000ee40008000a00 */
[----:B---3--:R-:W-:Y:S02]  /*02d0*/  UIADD3 UR12, UP1, UPT, UR8, 0x80, URZ ;  /* 0x00000080080c7890 */ /* 0x008fe4000ff3e0ff */
[----:B------:R-:W-:Y:S02]  /*02e0*/  UIADD3 UR8, UP0, UPT, UR8, 0x180, URZ ;  /* 0x0000018008087890 */ /* 0x000fe4000ff1e0ff */
[----:B------:R-:W-:Y:S02]  /*02f0*/  UIADD3.X UR13, UPT, UPT, URZ, UR9, URZ, UP1, !UPT ;  /* 0x00000009ff0d7290 */ /* 0x000fe40008ffe4ff */
[----:B------:R-:W-:-:S07]  /*0300*/  UIADD3.X UR9, UPT, UPT, URZ, UR9, URZ, UP0, !UPT ;  /* 0x00000009ff097290 */ /* 0x000fce00087fe4ff */
[----:B------:R3:W-:Y:S02]  /*0310*/  UTMACCTL.PF [UR12] ;  /* 0x000000000c0079b9 */ /* 0x0007e40008040000 */
[----:B------:R3:W-:Y:S02]  /*0320*/  UTMACCTL.PF [UR8] ;  /* 0x00000000080079b9 */ /* 0x0007e40008040000 */
[----:B---3--:R-:W-:Y:S01]  /*0330*/  NOP ;  /* 0x0000000000007918 */ /* 0x008fe20000000000 */
.L_x_5:
[----:B------:R-:W-:Y:S05]  /*0340*/  BSYNC.RECONVERGENT B0 ;  /* 0x0000000000007941 */ /* 0x000fea0003800200 */
.L_x_4:
[----:B------:R-:W-:Y:S04]  /*0350*/  BSSY.RECONVERGENT B0, `(.L_x_6) ;  /* 0x000000a000007945 */ /* 0x000fe80003800200 */
        /* <DEDUP_REMOVED lines=9> */
.L_x_7:
[----:B------:R-:W-:Y:S05]  /*03f0*/  BSYNC.RECONVERGENT B0 ;  /* 0x0000000000007941 */ /* 0x000fea0003800200 */
.L_x_6:
[----:B------:R-:W3:Y:S01]  /*0400*/  LDCU.64 UR8, c[0x0][0x888] ;  /* 0x00011100ff0877ac */ /* 0x000ee20008000a00 */
[----:B------:R-:W-:Y:S02]  /*0410*/  UISETP.EQ.U32.AND UP1, UPT, UR6, URZ, UPT ;  /* 0x000000ff0600728c */ /* 0x000fe4000bf22070 */
[----:B------:R-:W-:Y:S02]  /*0420*/  UPLOP3.LUT UP5, UPT, UPT, UPT, UPT, 0x80, 0x8 ;  /* 0x000000000008789c */ /* 0x000fe40003faf070 */
[----:B---3--:R-:W-:-:S04]  /*0430*/  UISETP.NE.U32.AND UP0, UPT, UR8, URZ, UPT ;  /* 0x000000ff0800728c */ /* 0x008fc8000bf05070 */
[----:B------:R-:W-:-:S04]  /*0440*/  UISETP.NE.AND.EX UP0, UPT, UR9, URZ, UPT, UP0 ;  /* 0x000000ff0900728c */ /* 0x000fc8000bf05300 */
[----:B------:R-:W-:-:S04]  /*0450*/  UISETP.EQ.OR.EX UP2, UPT, UR7, URZ, !UP0, UP1 ;  /* 0x000000ff0700728c */ /* 0x000fc8000c742710 */
[----:B------:R-:W-:-:S05]  /*0460*/  UP2UR UR50, UPR, URZ, 0x4 ;  /* 0x00000004ff327883 */ /* 0x000fca0008000000 */
[----:B------:R-:W-:Y:S07]  /*0470*/  BRA.U !UP2, `(.L_x_8) ;  /* 0x000000010a207547 */ /* 0x000fee000b800000 */
[----:B------:R-:W-:Y:S01]  /*0480*/  UISETP.NE.U32.AND UP2, UPT, UR6, URZ, UPT ;  /* 0x000000ff0600728c */ /* 0x000fe2000bf45070 */
[----:B-----5:R-:W-:Y:S01]  /*0490*/  FSETP.NEU.AND P0, PT, R35, RZ, PT ;  /* 0x000000ff2300720b */ /* 0x020fe20003f0d000 */
[----:B------:R-:W-:Y:S02]  /*04a0*/  USEL UR6, URZ, 0xffffffff, UP0 ;  /* 0xffffffffff067887 */ /* 0x000fe40008000000 */
[----:B------:R-:W-:-:S10]  /*04b0*/  UISETP.NE.AND.EX UP2, UPT, UR7, URZ, UPT, UP2 ;  /* 0x000000ff0700728c */ /* 0x000fd4000bf45320 */
[----:B------:R-:W-:Y:S01]  /*04c0*/  VOTEU.ANY UP1, P0 ;  /* 0x0000000000ff7886 */ /* 0x000fe20000020100 */
[----:B------:R-:W-:-:S04]  /*04d0*/  @!UP2 USEL UR6, URZ, 0xffffffff, UP1 ;  /* 0xffffffffff06a887 */ /* 0x000fc80008800000 */
[----:B------:R-:W-:-:S04]  /*04e0*/  ULOP3.LUT UR6, UR6, 0x1, URZ, 0xc0, !UPT ;  /* 0x0000000106067892 */ /* 0x000fc8000f8ec0ff */
[----:B------:R-:W-:-:S11]  /*04f0*/  UISETP.NE.U32.AND UP5, UPT, UR6, 0x1, UPT ;  /* 0x000000010600788c */ /* 0x000fd6000bfa5070 */
.L_x_8:
[----:B------:R-:W3:Y:S01]  /*0500*/  SHFL.IDX PT, R0, R66, RZ, 0x1f ;  /* 0x00001fff42007589 */ /* 0x000ee200000e0000 */
[----:B------:R-:W-:-:S04]  /*0510*/  UISETP.NE.AND UP1, UPT, UR10, 0x2, UPT ;  /* 0x000000020a00788c */ /* 0x000fc8000bf25270 */
[----:B------:R-:W-:Y:S02]  /*0520*/  UISETP.EQ.AND UP2, UPT, UR5, URZ, !UP1 ;  /* 0x000000ff0500728c */ /* 0x000fe4000cf42270 */
[----:B------:R-:W-:-:S04]  /*0530*/  USEL UR6, URZ, 0x1, UP1 ;  /* 0x00000001ff067887 */ /* 0x000fc80008800000 */
[----:B------:R-:W-:Y:S02]  /*0540*/  PLOP3.LUT P5, PT, P1, PT, UP2, 0x80, 0x8 ;  /* 0x000000000008781c */ /* 0x000fe40000faf028 */
[----:B---3--:R-:W-:-:S13]  /*0550*/  ISETP.NE.AND P0, PT, R0, RZ, PT ;  /* 0x000000ff0000720c */ /* 0x008fda0003f05270 */
[----:B------:R-:W-:Y:S05]  /*0560*/  @P0 BRA `(.L_x_9) ;  /* 0x0000000000540947 */ /* 0x000fea0003800000 */
[----:B------:R-:W-:Y:S01]  /*0570*/  UMOV UR8, 0x400 ;  /* 0x0000040000087882 */ /* 0x000fe20000000000 */
[----:B------:R-:W-:Y:S01]  /*0580*/  UMOV UR7, 0x1 ;  /* 0x0000000100077882 */ /* 0x000fe20000000000 */
[----:B------:R-:W-:Y:S02]  /*0590*/  ULEA UR8, UR37, UR8, 0x18 ;  /* 0x0000000825087291 */ /* 0x000fe4000f8ec0ff */
[----:B------:R-:W-:-:S04]  /*05a0*/  UIADD3 UR12, UPT, UPT, -UR7, 0x100000, URZ ;  /* 0x00100000070c7890 */ /* 0x000fc8000fffe1ff */
[----:B------:R-:W-:Y:S02]  /*05b0*/  USHF.L.U32 UR13, UR12, 0xb, URZ ;  /* 0x0000000b0c0d7899 */ /* 0x000fe400080006ff */
[----:B------:R-:W-:Y:S01]  /*05c0*/  USHF.L.U32 UR12, UR12, 0x1, URZ ;  /* 0x000000010c0c7899 */ /* 0x000fe200080006ff */
[----:B------:R-:W-:Y:S01]  /*05d0*/  ELECT P0, URZ, PT ;  /* 0x0000000000ff782f */ /* 0x000fe20003800000 */
[----:B------:R-:W3:Y:S10]  /*05e0*/  FENCE.VIEW.ASYNC.S ;  /* 0x00000000000073c6 */ /* 0x000ef40000000000 */
[----:B---3--:R3:W4:Y:S01]  /*05f0*/  SYNCS.EXCH.64 URZ, [UR8], UR12 ;  /* 0x0000000c08ff75b2 */ /* 0x0087220008000100 */
[----:B------:R3:W1:Y:S01]  /*0600*/  SYNCS.EXCH.64 URZ, [UR8+0x30], UR12 ;  /* 0x0000300c08ff75b2 */ /* 0x0006620008000100 */
        /* <DEDUP_REMOVED lines=10> */
[----:B------:R-:W-:Y:S01]  /*06b0*/  NOP ;  /* 0x0000000000007918 */ /* 0x000fe20000000000 */
.L_x_9:
[----:B------:R-:W2:Y:S01]  /*06c0*/  SHFL.IDX PT, R0, R66, RZ, 0x1f ;  /* 0x00001fff42007589 */ /* 0x000ea200000e0000 */
[----:B------:R-:W-:Y:S01]  /*06d0*/  NOP ;  /* 0x0000000000007918 */ /* 0x000fe20000000000 */
[----:B--2---:R-:W-:-:S13]  /*06e0*/  ISETP.NE.AND P0, PT, R0, 0x1, PT ;  /* 0x000000010000780c */ /* 0x004fda0003f05270 */
[----:B------:R-:W-:Y:S05]  /*06f0*/  @P0 BRA `(.L_x_10) ;  /* 0x0000000000540947 */ /* 0x000fea0003800000 */
[----:B------:R-:W-:Y:S01]  /*0700*/  UMOV UR9, 0x400 ;  /* 0x0000040000097882 */ /* 0x000fe20000000000 */
[----:B---3--:R-:W-:Y:S01]  /*0710*/  UMOV UR8, 0x20 ;  /* 0x0000002000087882 */ /* 0x008fe20000000000 */
[----:B------:R-:W-:Y:S01]  /*0720*/  UMOV UR7, 0x80 ;  /* 0x0000008000077882 */ /* 0x000fe20000000000 */
[----:B------:R-:W-:Y:S02]  /*0730*/  ULEA UR9, UR37, UR9, 0x18 ;  /* 0x0000000925097291 */ /* 0x000fe4000f8ec0ff */
[----:B------:R-:W-:-:S04]  /*0740*/  UIADD3 UR12, UPT, UPT, -UR8, 0x100000, URZ ;  /* 0x00100000080c7890 */ /* 0x000fc8000fffe1ff */
[----:B------:R-:W-:Y:S02]  /*0750*/  USHF.L.U32 UR13, UR12, 0xb, URZ ;  /* 0x0000000b0c0d7899 */ /* 0x000fe400080006ff */
[----:B------:R-:W-:Y:S02]  /*0760*/  USHF.L.U32 UR12, UR12, 0x1, URZ ;  /* 0x000000010c0c7899 */ /* 0x000fe400080006ff */
[----:B------:R-:W-:-:S04]  /*0770*/  UIADD3 UR14, UPT, UPT, -UR7, 0x100000, URZ ;  /* 0x00100000070e7890 */ /* 0x000fc8000fffe1ff */
[----:B------:R-:W-:Y:S02]  /*0780*/  USHF.L.U32 UR15, UR14, 0xb, URZ ;  /* 0x0000000b0e0f7899 */ /* 0x000fe400080006ff */
[----:B------:R-:W-:Y:S01]  /*0790*/  USHF.L.U32 UR14, UR14, 0x1, URZ ;  /* 0x000000010e0e7899 */ /* 0x000fe200080006ff */
[----:B------:R-:W-:Y:S01]  /*07a0*/  ELECT P0, URZ, PT ;  /* 0x0000000000ff782f */ /* 0x000fe20003800000 */
[----:B------:R-:W2:Y:S02]  /*07b0*/  FENCE.VIEW.ASYNC.S ;  /* 0x00000000000073c6 */ /* 0x000ea40000000000 */
[----:B--2---:R2:W3:Y:S08]  /*07c0*/  SYNCS.EXCH.64 URZ, [UR9+0x60], UR12 ;  /* 0x0000600c09ff75b2 */ /* 0x0044f00008000100 */
        /* <DEDUP_REMOVED lines=8> */
.L_x_10:
[----:B------:R-:W4:Y:S01]  /*0850*/  SHFL.IDX PT, R0, R66, RZ, 0x1f ;  /* 0x00001fff42007589 */ /* 0x000f2200000e0000 */
[----:B------:R-:W-:Y:S01]  /*0860*/  NOP ;  /* 0x0000000000007918 */ /* 0x000fe20000000000 */
[----:B----4-:R-:W-:-:S13]  /*0870*/  ISETP.NE.AND P0, PT, R0, 0x3, PT ;  /* 0x000000030000780c */ /* 0x010fda0003f05270 */
[----:B------:R-:W-:Y:S05]  /*0880*/  @P0 BRA `(.L_x_11) ;  /* 0x00000000002c0947 */ /* 0x000fea0003800000 */
[----:B---3--:R-:W-:Y:S01]  /*0890*/  UMOV UR8, 0x400 ;  /* 0x0000040000087882 */ /* 0x008fe20000000000 */
[----:B------:R-:W-:Y:S01]  /*08a0*/  UMOV UR7, 0x20 ;  /* 0x0000002000077882 */ /* 0x000fe20000000000 */
[----:B------:R-:W-:Y:S02]  /*08b0*/  ULEA UR8, UR37, UR8, 0x18 ;  /* 0x0000000825087291 */ /* 0x000fe4000f8ec0ff */
[----:B--2---:R-:W-:-:S04]  /*08c0*/  UIADD3 UR12, UPT, UPT, -UR7, 0x100000, URZ ;  /* 0x00100000070c7890 */ /* 0x004fc8000fffe1ff */
[----:B------:R-:W-:Y:S02]  /*08d0*/  USHF.L.U32 UR13, UR12, 0xb, URZ ;  /* 0x0000000b0c0d7899 */ /* 0x000fe400080006ff */
[----:B------:R-:W-:Y:S01]  /*08e0*/  USHF.L.U32 UR12, UR12, 0x1, URZ ;  /* 0x000000010c0c7899 */ /* 0x000fe200080006ff */
[----:B------:R-:W-:Y:S01]  /*08f0*/  ELECT P0, URZ, PT ;  /* 0x0000000000ff782f */ /* 0x000fe20003800000 */
[----:B------:R-:W2:Y:S10]  /*0900*/  FENCE.VIEW.ASYNC.S ;  /* 0x00000000000073c6 */ /* 0x000eb40000000000 */
[----:B--2---:R4:W2:Y:S01]  /*0910*/  SYNCS.EXCH.64 URZ, [UR8+0xa0], UR12 ;  /* 0x0000a00c08ff75b2 */ /* 0x0048a20008000100 */
[----:B------:R4:W3:Y:S02]  /*0920*/  SYNCS.EXCH.64 URZ, [UR8+0xa8], UR12 ;  /* 0x0000a80c08ff75b2 */ /* 0x0008e40008000100 */
[----:B----4-:R-:W-:Y:S01]  /*0930*/  NOP ;  /* 0x0000000000007918 */ /* 0x010fe20000000000 */
.L_x_11:
[----:B------:R-:W4:Y:S01]  /*0940*/  SHFL.IDX PT, R0, R66, RZ, 0x1f ;  /* 0x00001fff42007589 */ /* 0x000f2200000e0000 */
[----:B------:R-:W-:Y:S01]  /*0950*/  NOP ;  /* 0x0000000000007918 */ /* 0x000fe20000000000 */
[----:B----4-:R-:W-:-:S13]  /*0960*/  ISETP.NE.AND P0, PT, R0, 0x4, PT ;  /* 0x000000040000780c */ /* 0x010fda0003f05270 */
[----:B------:R-:W-:Y:S05]  /*0970*/  @P0 BRA `(.L_x_12) ;  /* 0x0000000000480947 */ /* 0x000fea0003800000 */
[----:B--2---:R-:W-:Y:S01]  /*0980*/  UMOV UR9, 0x1e0 ;  /* 0x000001e000097882 */ /* 0x004fe20000000000 */
[----:B---3--:R-:W-:Y:S01]  /*0990*/  UMOV UR8, 0x400 ;  /* 0x0000040000087882 */ /* 0x008fe20000000000 */
[----:B------:R-:W-:Y:S01]  /*09a0*/  USEL UR9, UR9, 0x1a0, UP5 ;  /* 0x000001a009097887 */ /* 0x000fe2000a800000 */
        /* <DEDUP_REMOVED lines=10> */
[----:B--2---:R4:W2:Y:S08]  /*0a50*/  SYNCS.EXCH.64 URZ, [UR8+0xb0], UR12 ;  /* 0x0000b00c08ff75b2 */ /* 0x0048b00008000100 */
[----:B------:R4:W3:Y:S01]  /*0a60*/  SYNCS.EXCH.64 URZ, [UR8+0xc0], UR14 ;  /* 0x0000c00e08ff75b2 */ /* 0x0008e20008000100 */
[----:B------:R4:W1:Y:S01]  /*0a70*/  SYNCS.EXCH.64 URZ, [UR8+0xb8], UR12 ;  /* 0x0000b80c08ff75b2 */ /* 0x0008620008000100 */
[----:B------:R4:W1:Y:S02]  /*0a80*/  SYNCS.EXCH.64 URZ, [UR8+0xc8], UR14 ;  /* 0x0000c80e08ff75b2 */ /* 0x0008640008000100 */
[----:B----4-:R-:W-:Y:S01]  /*0a90*/  NOP ;  /* 0x0000000000007918 */ /* 0x010fe20000000000 */
.L_x_12:
[----:B------:R-:W4:Y:S01]  /*0aa0*/  SHFL.IDX PT, R0, R66, RZ, 0x1f ;  /* 0x00001fff42007589 */ /* 0x000f2200000e0000 */
[----:B------:R-:W-:Y:S01]  /*0ab0*/  NOP ;  /* 0x0000000000007918 */ /* 0x000fe20000000000 */
[----:B----4-:R-:W-:-:S13]  /*0ac0*/  ISETP.NE.AND P0, PT, R0, 0x5, PT ;  /* 0x000000050000780c */ /* 0x010fda0003f05270 */
[----:B------:R-:W-:Y:S05]  /*0ad0*/  @P0 BRA `(.L_x_13) ;  /* 0x0000000000540947 */ /* 0x000fea0003800000 */
[----:B--2---:R-:W-:Y:S01]  /*0ae0*/  UMOV UR9, 0x400 ;  /* 0x0000040000097882 */ /* 0x004fe20000000000 */
        /* <DEDUP_REMOVED lines=14> */
[----:B------:R4:W1:Y:S01]  /*0bd0*/  SYNCS.EXCH.64 URZ, [UR9+0xf8], UR14 ;  /* 0x0000f80e09ff75b2 */ /* 0x0008620008000100 */
[----:B------:R4:W1:Y:S01]  /*0be0*/  SYNCS.EXCH.64 URZ, [UR9+0xe0], UR12 ;  /* 0x0000e00c09ff75b2 */ /* 0x0008620008000100 */
[----:B------:R4:W1:Y:S01]  /*0bf0*/  SYNCS.EXCH.64 URZ, [UR9+0x100], UR14 ;  /* 0x0001000e09ff75b2 */ /* 0x0008620008000100 */
[----:B------:R4:W1:Y:S01]  /*0c00*/  SYNCS.EXCH.64 URZ, [UR9+0xe8], UR12 ;  /* 0x0000e80c09ff75b2 */ /* 0x0008620008000100 */
[----:B------:R4:W1:Y:S02]  /*0c10*/  SYNCS.EXCH.64 URZ, [UR9+0x108], UR14 ;  /* 0x0001080e09ff75b2 */ /* 0x0008640008000100 */
[----:B----4-:R-:W-:Y:S01]  /*0c20*/  NOP ;  /* 0x0000000000007918 */ /* 0x010fe20000000000 */
.L_x_13:
[----:B------:R-:W4:Y:S01]  /*0c30*/  SHFL.IDX PT, R0, R66, RZ, 0x1f ;  /* 0x00001fff42007589 */ /* 0x000f2200000e0000 */
[----:B------:R-:W-:Y:S01]  /*0c40*/  ISETP.NE.OR P1, PT, RZ, UR10, !P1 ;  /* 0x0000000aff007c0c */ /* 0x000fe2000cf25670 */
        /* <DEDUP_REMOVED lines=12> */
[----:B------:R4:W3:Y:S01]  /*0d10*/  SYNCS.EXCH.64 URZ, [UR8+0x120], UR12 ;  /* 0x0001200c08ff75b2 */ /* 0x0008e20008000100 */
[----:B------:R4:W1:Y:S01]  /*0d20*/  SYNCS.EXCH.64 URZ, [UR8+0x118], UR12 ;  /* 0x0001180c08ff75b2 */ /* 0x0008620008000100 */
[----:B------:R4:W1:Y:S02]  /*0d30*/  SYNCS.EXCH.64 URZ, [UR8+0x128], UR12 ;  /* 0x0001280c08ff75b2 */ /* 0x0008640008000100 */
[----:B----4-:R-:W-:Y:S01]  /*0d40*/  NOP ;  /* 0x0000000000007918 */ /* 0x010fe20000000000 */
.L_x_14:
[----:B------:R-:W-:Y:S01]  /*0d50*/  VOTEU.ALL UP1, P1 ;  /* 0x0000000000ff7886 */ /* 0x000fe20000820000 */
[----:B---3--:R-:W3:Y:S01]  /*0d60*/  LDCU UR8, c[0x0][0x36c] ;  /* 0x00006d80ff0877ac */ /* 0x008ee20008000800 */
[----:B------:R-:W-:Y:S01]  /*0d70*/  NOP ;  /* 0x0000000000007918 */ /* 0x000fe20000000000 */
[----:B------:R-:W-:Y:S01]  /*0d80*/  LOP3.LUT R10, R72, 0x1f, RZ, 0xc0, !PT ;  /* 0x0000001f480a7812 */ /* 0x000fe200078ec0ff */
[----:B--2---:R-:W-:Y:S01]  /*0d90*/  UMOV UR12, 0x20 ;  /* 0x00000020000c7882 */ /* 0x004fe20000000000 */
[----:B------:R-:W-:Y:S01]  /*0da0*/  @!UP1 UMOV UR7, 0x400 ;  /* 0x0000040000079882 */ /* 0x000fe20000000000 */
[----:B------:R-:W-:-:S04]  /*0db0*/  @!UP1 UIADD3 UR12, UPT, UPT, -UR12, 0x100000, URZ ;  /* 0x001000000c0c9890 */ /* 0x000fc8000fffe1ff */
[----:B------:R-:W-:Y:S02]  /*0dc0*/  @!UP1 USHF.L.U32 UR13, UR12, 0xb, URZ ;  /* 0x0000000b0c0d9899 */ /* 0x000fe400080006ff */
[----:B------:R-:W-:Y:S02]  /*0dd0*/  @!UP1 USHF.L.U32 UR12, UR12, 0x1, URZ ;  /* 0x000000010c0c9899 */ /* 0x000fe400080006ff */
[----:B------:R-:W-:Y:S01]  /*0de0*/  @!UP1 ULEA UR7, UR37, UR7, 0x18 ;  /* 0x0000000725079291 */ /* 0x000fe2000f8ec0ff */
[----:B------:R-:W-:Y:S01]  /*0df0*/  VOTEU.ALL UP1, P1 ;  /* 0x0000000000ff7886 */ /* 0x000fe20000820000 */
[----:B------:R-:W-:Y:S01]  /*0e00*/  UISETP.NE.AND UP4, UPT, UR10, URZ, UPT ;  /* 0x000000ff0a00728c */ /* 0x000fe2000bf85270 */
[----:B------:R-:W2:Y:S09]  /*0e10*/  FENCE.VIEW.ASYNC.S ;  /* 0x00000000000073c6 */ /* 0x000eb20000000000 */
[----:B--2---:R2:W4:Y:S01]  /*0e20*/  @!UP1 SYNCS.EXCH.64 URZ, [UR7+0x130], UR12 ;  /* 0x0001300c07ff95b2 */ /* 0x0045220008000100 */
[----:B---3--:R-:W-:-:S09]  /*0e30*/  UISETP.EQ.U32.AND UP1, UPT, UR8, 0x1, UPT ;  /* 0x000000010800788c */ /* 0x008fd2000bf22070 */
[----:B------:R-:W-:Y:S05]  /*0e40*/  BRA.U !UP1, `(.L_x_15) ;  /* 0x0000000109087547 */ /* 0x000fea000b800000 */
[----:B-1--4-:R-:W-:Y:S01]  /*0e50*/  UCGABAR_ARV ;  /* 0x00000000000079c7 */ /* 0x012fe20008000000 */
[----:B------:R-:W-:Y:S05]  /*0e60*/  BRA `(.L_x_16) ;  /* 0x0000000000047947 */ /* 0x000fea0003800000 */
.L_x_15:
[----:B-1--4-:R-:W-:Y:S01]  /*0e70*/  NOP ;  /* 0x0000000000007918 */ /* 0x012fe20000000000 */
.L_x_16:
[----:B------:R-:W1:Y:S01]  /*0e80*/  S2R R11, SR_CTAID.X ;  /* 0x00000000000b7919 */ /* 0x000e620000002500 */
[----:B------:R-:W-:-:S05]  /*0e90*/  CS2R.32 R60, SR_CgaSize ;  /* 0x00000000003c7805 */ /* 0x000fca0000008a00 */
[----:B------:R-:W-:-:S05]  /*0ea0*/  IMAD R60, R60, -0xa0, RZ ;  /* 0xffffff603c3c7824 */ /* 0x000fca00078e02ff */
[----:B------:R-:W-:-:S14]  /*0eb0*/  R2UR UR8, R60 ;  /* 0x000000003c0872ca */ /* 0x000fdc00000e0000 */
[----:B------:R-:W3:Y:S01]  /*0ec0*/  LDCU UR8, c[0x0][UR8+0x2b0] ;  /* 0x00005600080877ac */ /* 0x000ee20008000800 */
[----:B------:R-:W-:-:S05]  /*0ed0*/  CS2R.32 R0, SR_CgaSize ;  /* 0x0000000000007805 */ /* 0x000fca0000008a00 */
[----:B------:R-:W-:-:S06]  /*0ee0*/  IMAD R0, R0, -0xa0, RZ ;  /* 0xffffff6000007824 */ /* 0x000fcc00078e02ff */
[----:B------:R-:W4:Y:S01]  /*0ef0*/  LDC R0, c[0x0][R0+0x2a0] ;  /* 0x0000a80000007b82 */ /* 0x000f220000000800 */
[----:B------:R-:W-:Y:S01]  /*0f00*/  PRMT R8, RZ, 0x7610, R8 ;  /* 0x00007610ff087816 */ /* 0x000fe20000000008 */
[----:B------:R-:W3:Y:S01]  /*0f10*/  S2R R20, SR_CTAID.Y ;  /* 0x0000000000147919 */ /* 0x000ee20000002600 */
[----:B------:R-:W-:-:S05]  /*0f20*/  CS2R.32 R60, SR_CgaSize ;  /* 0x00000000003c7805 */ /* 0x000fca0000008a00 */
[----:B------:R-:W-:-:S05]  /*0f30*/  IMAD R60, R60, -0xa0, RZ ;  /* 0xffffff603c3c7824 */ /* 0x000fca00078e02ff */
[----:B--2---:R-:W-:-:S14]  /*0f40*/  R2UR UR7, R60 ;  /* 0x000000003c0772ca */ /* 0x004fdc00000e0000 */
[----:B------:R-:W2:Y:S01]  /*0f50*/  LDCU UR7, c[0x0][UR7+0x2b4] ;  /* 0x00005680070777ac */ /* 0x000ea20008000800 */
[----:B------:R-:W-:Y:S01]  /*0f60*/  UISETP.NE.AND UP2, UPT, UR10, 0x2, UPT ;  /* 0x000000020a00788c */ /* 0x000fe2000bf45270 */
[----:B------:R-:W3:Y:S01]  /*0f70*/  LDC R9, c[0x0][0xb24] ;  /* 0x0002c900ff097b82 */ /* 0x000ee20000000800 */
[----:B------:R-:W-:-:S05]  /*0f80*/  CS2R.32 R58, SR_CgaSize ;  /* 0x00000000003a7805 */ /* 0x000fca0000008a00 */
[----:B------:R-:W-:-:S06]  /*0f90*/  IMAD R58, R58, -0xa0, RZ ;  /* 0xffffff603a3a7824 */ /* 0x000fcc00078e02ff */
[----:B------:R-:W4:Y:S08]  /*0fa0*/  LDC R58, c[0x0][R58+0x2a4] ;  /* 0x0000a9003a3a7b82 */ /* 0x000f300000000800 */
[----:B------:R-:W4:Y:S01]  /*0fb0*/  LDC R26, c[0x0][0xb24] ;  /* 0x0002c900ff1a7b82 */ /* 0x000f220000000800 */
[----:B-1----:R-:W-:Y:S01]  /*0fc0*/  I2FP.F32.U32 R4, R11 ;  /* 0x0000000b00047245 */ /* 0x002fe20000201000 */
[----:B------:R-:W-:-:S06]  /*0fd0*/  IMAD.MOV.U32 R21, RZ, RZ, R11 ;  /* 0x000000ffff157224 */ /* 0x000fcc00078e000b */
[----:B------:R-:W1:Y:S01]  /*0fe0*/  S2UR UR36, SR_CTAID.Z ;  /* 0x00000000002479c3 */ /* 0x000e620000002700 */
[----:B---3--:R-:W-:Y:S02]  /*0ff0*/  ISETP.GE.AND P0, PT, R9, 0x1, PT ;  /* 0x000000010900780c */ /* 0x008fe40003f06270 */
[----:B------:R-:W-:Y:S01]  /*1000*/  I2FP.F32.U32 R2, R20 ;  /* 0x0000001400027245 */ /* 0x000fe20000201000 */
[----:B------:R-:W-:-:S04]  /*1010*/  FMUL R4, R4, UR8 ;  /* 0x0000000804047c20 */ /* 0x000fc80008400000 */
[----:B--2---:R-:W-:Y:S01]  /*1020*/  FMUL R2, R2, UR7 ;  /* 0x0000000702027c20 */ /* 0x004fe20008400000 */
[----:B------:R-:W2:Y:S01]  /*1030*/  F2I.U32.TRUNC.NTZ R60, R4 ;  /* 0x00000004003c7305 */ /* 0x000ea2000020f000 */
[----:B------:R-:W3:Y:S07]  /*1040*/  LDCU UR7, c[0x0][0xb30] ;  /* 0x00016600ff0777ac */ /* 0x000eee0008000800 */
[----:B------:R-:W1:Y:S01]  /*1050*/  F2I.U32.TRUNC.NTZ R3, R2 ;  /* 0x0000000200037305 */ /* 0x000e62000020f000 */
[----:B--2---:R-:W-:-:S04]  /*1060*/  IMAD.MOV R60, RZ, RZ, -R60 ;  /* 0x000000ffff3c7224 */ /* 0x004fc800078e0a3c */
[----:B----4-:R-:W-:Y:S01]  /*1070*/  IMAD R60, R0, R60, R11 ;  /* 0x0000003c003c7224 */ /* 0x010fe200078e020b */
[----:B------:R-:W-:Y:S01]  /*1080*/  PRMT R0, RZ, 0x7610, R0 ;  /* 0x00007610ff007816 */ /* 0x000fe20000000000 */
[----:B---3--:R-:W-:Y:S01]  /*1090*/  UISETP.NE.AND UP3, UPT, UR7, 0x1, UPT ;  /* 0x000000010700788c */ /* 0x008fe2000bf65270 */
[----:B-1----:R-:W-:-:S05]  /*10a0*/  IADD3 R3, PT, PT, -R3, RZ, RZ ;  /* 0x000000ff03037210 */ /* 0x002fca0007ffe1ff */
[----:B------:R-:W-:Y:S01]  /*10b0*/  IMAD R58, R58, R3, R20 ;  /* 0x000000033a3a7224 */ /* 0x000fe200078e0214 */
[----:B------:R-:W-:Y:S06]  /*10c0*/  BRA.U UP4, `(.L_x_17) ;  /* 0x0000000104247547 */ /* 0x000fec000b800000 */
[----:B------:R-:W-:Y:S01]  /*10d0*/  ISETP.NE.AND P1, PT, R58, RZ, PT ;  /* 0x000000ff3a00720c */ /* 0x000fe20003f25270 */
[----:B------:R-:W-:Y:S01]  /*10e0*/  IMAD.MOV.U32 R0, RZ, RZ, 0x3 ;  /* 0x00000003ff007424 */ /* 0x000fe200078e00ff */
[C---:B------:R-:W-:Y:S02]  /*10f0*/  LOP3.LUT R3, R60.reuse, 0xfffffffe, RZ, 0xc0, !PT ;  /* 0xfffffffe3c037812 */ /* 0x040fe400078ec0ff */
[----:B------:R-:W-:Y:S02]  /*1100*/  ISETP.LT.U32.OR P1, PT, R60, 0x2, !P1 ;  /* 0x000000023c00780c */ /* 0x000fe40004f21470 */
[----:B------:R-:W-:Y:S02]  /*1110*/  SHF.L.U32 R0, R0, R3, RZ ;  /* 0x0000000300007219 */ /* 0x000fe400000006ff */
[----:B------:R-:W-:Y:S02]  /*1120*/  SEL R5, RZ, 0x1, !P1 ;  /* 0x00000001ff057807 */ /* 0x000fe40004800000 */
[----:B------:R-:W-:-:S05]  /*1130*/  SEL R2, RZ, 0x2, !P1 ;  /* 0x00000002ff027807 */ /* 0x000fca0004800000 */
[----:B------:R-:W-:-:S05]  /*1140*/  IMAD.IADD R2, R5, 0x1, R2 ;  /* 0x0000000105027824 */ /* 0x000fca00078e0202 */
[----:B------:R-:W-:Y:S02]  /*1150*/  PRMT R8, R2, 0x7610, R8 ;  /* 0x0000761002087816 */ /* 0x000fe40000000008 */
.L_x_17:
[----:B------:R-:W-:Y:S05]  /*1160*/  @!P0 BRA `(.L_x_18) ;  /* 0x0000000000b88947 */ /* 0x000fea0003800000 */
[----:B------:R-:W1:Y:S01]  /*1170*/  LDC.64 R4, c[0x0][0xb18] ;  /* 0x0002c600ff047b82 */ /* 0x000e620000000a00 */
[----:B------:R-:W-:-:S07]  /*1180*/  ISETP.NE.AND P0, PT, R9, 0x1, PT ;  /* 0x000000010900780c */ /* 0x000fce0003f05270 */
[----:B------:R-:W2:Y:S08]  /*1190*/  LDC R14, c[0x0][0xb0c] ;  /* 0x0002c300ff0e7b82 */ /* 0x000eb00000000800 */
[----:B------:R-:W3:Y:S08]  /*11a0*/  LDC R13, c[0x0][0x370] ;  /* 0x0000dc00ff0d7b82 */ /* 0x000ef00000000800 */
[----:B------:R-:W4:Y:S01]  /*11b0*/  LDC R16, c[0x0][0x374] ;  /* 0x0000dd00ff107b82 */ /* 0x000f220000000800 */
[----:B-1----:R-:W-:-:S07]  /*11c0*/  ISETP.NE.AND P1, PT, R4, 0x1, PT ;  /* 0x000000010400780c */ /* 0x002fce0003f25270 */
[----:B------:R-:W3:Y:S01]  /*11d0*/  LDC.64 R6, c[0x0][0xb10] ;  /* 0x0002c400ff067b82 */ /* 0x000ee20000000a00 */
[----:B--2---:R-:W-:-:S07]  /*11e0*/  ISETP.NE.AND P2, PT, R14, 0x1, PT ;  /* 0x000000010e00780c */ /* 0x004fce0003f45270 */
[----:B------:R-:W1:Y:S08]  /*11f0*/  LDC R12, c[0x0][0xb20] ;  /* 0x0002c800ff0c7b82 */ /* 0x000e700000000800 */
[----:B------:R-:W2:Y:S01]  /*1200*/  LDC.64 R2, c[0x0][0xb28] ;  /* 0x0002ca00ff027b82 */ /* 0x000ea20000000a00 */
[----:B----4-:R-:W-:-:S04]  /*1210*/  IMAD.HI.U32 R15, R16, R5, RZ ;  /* 0x00000005100f7227 */ /* 0x010fc800078e00ff */
[----:B------:R-:W-:-:S04]  /*1220*/  IMAD.HI.U32 R5, R20, R5, RZ ;  /* 0x0000000514057227 */ /* 0x000fc800078e00ff */
[----:B---3--:R-:W-:-:S04]  /*1230*/  IMAD.HI.U32 R18, R13, R6, RZ ;  /* 0x000000060d127227 */ /* 0x008fc800078e00ff */
[C---:B------:R-:W-:Y:S01]  /*1240*/  IMAD.HI.U32 R22, R11.reuse, R6, RZ ;  /* 0x000000060b167227 */ /* 0x040fe200078e00ff */
[-C--:B------:R-:W-:Y:S02]  /*1250*/  @P2 SHF.R.U32.HI R13, RZ, R7.reuse, R18 ;  /* 0x00000007ff0d2219 */ /* 0x080fe40000011612 */
[-C--:B-1----:R-:W-:Y:S02]  /*1260*/  @P1 SHF.R.U32.HI R16, RZ, R12.reuse, R15 ;  /* 0x0000000cff101219 */ /* 0x082fe4000001160f */
[----:B------:R-:W-:Y:S02]  /*1270*/  SHF.R.U32.HI R5, RZ, R12, R5 ;  /* 0x0000000cff057219 */ /* 0x000fe40000011605 */
[----:B------:R-:W-:Y:S02]  /*1280*/  SHF.R.U32.HI R22, RZ, R7, R22 ;  /* 0x00000007ff167219 */ /* 0x000fe40000011616 */
[----:B------:R-:W-:Y:S01]  /*1290*/  SEL R5, R20, R5, !P1 ;  /* 0x0000000514057207 */ /* 0x000fe20004800000 */
[----:B--2---:R-:W-:Y:S01]  /*12a0*/  IMAD.HI.U32 R18, R16, R2, RZ ;  /* 0x0000000210127227 */ /* 0x004fe200078e00ff */
[----:B------:R-:W-:-:S02]  /*12b0*/  SEL R21, R11, R22, !P2 ;  /* 0x000000160b157207 */ /* 0x000fc40005000000 */
[----:B------:R-:W-:Y:S01]  /*12c0*/  IADD3 R7, PT, PT, -R5, RZ, RZ ;  /* 0x000000ff05077210 */ /* 0x000fe20007ffe1ff */
[----:B------:R-:W-:Y:S01]  /*12d0*/  IMAD.HI.U32 R6, R13, R2, RZ ;  /* 0x000000020d067227 */ /* 0x000fe200078e00ff */
[----:B------:R-:W-:-:S03]  /*12e0*/  @P0 SHF.R.U32.HI R16, RZ, R3, R18 ;  /* 0x00000003ff100219 */ /* 0x000fc60000011612 */
[----:B------:R-:W-:Y:S01]  /*12f0*/  IMAD R7, R4, R7, R20 ;  /* 0x0000000704077224 */ /* 0x000fe200078e0214 */
[----:B------:R-:W-:Y:S01]  /*1300*/  @P0 SHF.R.U32.HI R13, RZ, R3, R6 ;  /* 0x00000003ff0d0219 */ /* 0x000fe20000011606 */
[----:B------:R-:W-:-:S04]  /*1310*/  IMAD R16, R16, R9, RZ ;  /* 0x0000000910107224 */ /* 0x000fc800078e02ff */
[----:B------:R-:W-:Y:S01]  /*1320*/  IMAD R6, R13, R9, RZ ;  /* 0x000000090d067224 */ /* 0x000fe200078e02ff */
[----:B------:R-:W-:-:S04]  /*1330*/  ISETP.GE.AND P1, PT, R5, R16, PT ;  /* 0x000000100500720c */ /* 0x000fc80003f26270 */
[----:B------:R-:W-:Y:S01]  /*1340*/  ISETP.GE.OR P1, PT, R21, R6, P1 ;  /* 0x000000061500720c */ /* 0x000fe20000f26670 */
[----:B------:R-:W-:-:S05]  /*1350*/  IMAD.HI.U32 R6, R5, R2, RZ ;  /* 0x0000000205067227 */ /* 0x000fca00078e00ff */
[----:B------:R-:W-:-:S04]  /*1360*/  SHF.R.U32.HI R6, RZ, R3, R6 ;  /* 0x00000003ff067219 */ /* 0x000fc80000011606 */
[----:B------:R-:W-:-:S03]  /*1370*/  SEL R6, R5, R6, !P0 ;  /* 0x0000000605067207 */ /* 0x000fc60004000000 */
[----:B------:R-:W-:Y:S01]  /*1380*/  @!P1 IMAD.HI.U32 R12, R21, R2, RZ ;  /* 0x00000002150c9227 */ /* 0x000fe200078e00ff */
[----:B------:R-:W-:-:S04]  /*1390*/  IADD3 R2, PT, PT, -R6, RZ, RZ ;  /* 0x000000ff06027210 */ /* 0x000fc80007ffe1ff */
[----:B------:R-:W-:Y:S01]  /*13a0*/  @!P1 SHF.R.U32.HI R12, RZ, R3, R12 ;  /* 0x00000003ff0c9219 */ /* 0x000fe2000001160c */
[----:B------:R-:W-:-:S03]  /*13b0*/  IMAD R2, R9, R2, R5 ;  /* 0x0000000209027224 */ /* 0x000fc600078e0205 */
[----:B------:R-:W-:-:S05]  /*13c0*/  @!P1 SEL R3, R21, R12, !P0 ;  /* 0x0000000c15039207 */ /* 0x000fca0004000000 */
[--C-:B------:R-:W-:Y:S02]  /*13d0*/  @!P1 IMAD.IADD R6, R6, 0x1, -R3.reuse ;  /* 0x0000000106069824 */ /* 0x100fe400078e0a03 */
[----:B------:R-:W-:Y:S01]  /*13e0*/  @!P1 IMAD R3, R2, R13, R3 ;  /* 0x0000000d02039224 */ /* 0x000fe200078e0203 */
[----:B------:R-:W-:Y:S01]  /*13f0*/  IADD3 R2, PT, PT, -R21, RZ, RZ ;  /* 0x000000ff15027210 */ /* 0x000fe20007ffe1ff */
[----:B------:R-:W-:Y:S02]  /*1400*/  @!P1 IMAD R5, R6, R9, R21 ;  /* 0x0000000906059224 */ /* 0x000fe400078e0215 */
[----:B------:R-:W-:Y:S02]  /*1410*/  @!P1 IMAD.MOV.U32 R21, RZ, RZ, R3 ;  /* 0x000000ffff159224 */ /* 0x000fe400078e0003 */
[----:B------:R-:W-:Y:S02]  /*1420*/  IMAD R2, R14, R2, R11 ;  /* 0x000000020e027224 */ /* 0x000fe400078e020b */
[----:B------:R-:W-:-:S02]  /*1430*/  IMAD R20, R5, R4, R7 ;  /* 0x0000000405147224 */ /* 0x000fc400078e0207 */
[----:B------:R-:W-:Y:S02]  /*1440*/  IMAD R21, R21, R14, R2 ;  /* 0x0000000e15157224 */ /* 0x000fe400078e0202 */
.L_x_18:
[----:B------:R-:W-:Y:S05]  /*1450*/  BRA.U UP3, `(.L_x_19) ;  /* 0x0000000103407547 */ /* 0x000fea000b800000 */
[----:B------:R-:W1:Y:S08]  /*1460*/  LDC.64 R4, c[0x0][0xb10] ;  /* 0x0002c400ff047b82 */ /* 0x000e700000000a00 */
[----:B------:R-:W2:Y:S08]  /*1470*/  LDC.64 R2, c[0x0][0xb18] ;  /* 0x0002c600ff027b82 */ /* 0x000eb00000000a00 */
[----:B------:R-:W3:Y:S08]  /*1480*/  LDC R6, c[0x0][0xb20] ;  /* 0x0002c800ff067b82 */ /* 0x000ef00000000800 */
[----:B------:R-:W4:Y:S01]  /*1490*/  LDC R12, c[0x0][0xb0c] ;  /* 0x0002c300ff0c7b82 */ /* 0x000f220000000800 */
[----:B-1----:R-:W-:-:S05]  /*14a0*/  IMAD.HI.U32 R4, R21, R4, RZ ;  /* 0x0000000415047227 */ /* 0x002fca00078e00ff */
[----:B------:R-:W-:Y:S01]  /*14b0*/  SHF.R.U32.HI R4, RZ, R5, R4 ;  /* 0x00000005ff047219 */ /* 0x000fe20000011604 */
[----:B--2---:R-:W-:Y:S01]  /*14c0*/  IMAD.HI.U32 R3, R20, R3, RZ ;  /* 0x0000000314037227 */ /* 0x004fe200078e00ff */
[----:B------:R-:W-:-:S04]  /*14d0*/  ISETP.NE.AND P0, PT, R2, 0x1, PT ;  /* 0x000000010200780c */ /* 0x000fc80003f05270 */
[----:B---3--:R-:W-:-:S04]  /*14e0*/  SHF.R.U32.HI R3, RZ, R6, R3 ;  /* 0x00000006ff037219 */ /* 0x008fc80000011603 */
[----:B------:R-:W-:Y:S02]  /*14f0*/  SEL R3, R20, R3, !P0 ;  /* 0x0000000314037207 */ /* 0x000fe40004000000 */
[----:B----4-:R-:W-:-:S04]  /*1500*/  ISETP.NE.AND P1, PT, R12, 0x1, PT ;  /* 0x000000010c00780c */ /* 0x010fc80003f25270 */
[----:B------:R-:W-:-:S05]  /*1510*/  SEL R6, R21, R4, !P1 ;  /* 0x0000000415067207 */ /* 0x000fca0004800000 */
[----:B------:R-:W-:Y:S02]  /*1520*/  IMAD.IADD R4, R3, 0x1, -R6 ;  /* 0x0000000103047824 */ /* 0x000fe400078e0a06 */
[----:B------:R-:W-:Y:S02]  /*1530*/  IMAD.IADD R3, R6, 0x1, -R3 ;  /* 0x0000000106037824 */ /* 0x000fe400078e0a03 */
[----:B------:R-:W-:Y:S02]  /*1540*/  IMAD R21, R4, R12, R21 ;  /* 0x0000000c04157224 */ /* 0x000fe400078e0215 */
[----:B------:R-:W-:Y:S02]  /*1550*/  IMAD R20, R3, R2, R20 ;  /* 0x0000000203147224 */ /* 0x000fe400078e0214 */
.L_x_19:
[----:B------:R-:W-:Y:S05]  /*1560*/  BRA.U !UP1, `(.L_x_20) ;  /* 0x00000001090c7547 */ /* 0x000fea000b800000 */
[----:B------:R-:W-:Y:S01]  /*1570*/  UCGABAR_WAIT ;  /* 0x0000000000007dc7 */ /* 0x000fe20008000000 */
[----:B------:R-:W-:Y:S01]  /*1580*/  CCTL.IVALL ;  /* 0x00000000ff00798f */ /* 0x000fe20002000000 */
[----:B------:R-:W-:Y:S05]  /*1590*/  BRA `(.L_x_21) ;  /* 0x0000000000047947 */ /* 0x000fea0003800000 */
.L_x_20:
[----:B------:R-:W-:Y:S06]  /*15a0*/  BAR.SYNC.DEFER_BLOCKING 0x0 ;  /* 0x0000000000007b1d */ /* 0x000fec0000010000 */
.L_x_21:
[----:B------:R-:W-:Y:S05]  /*15b0*/  BRA.U UP2, `(.L_x_22) ;  /* 0x0000001102f07547 */ /* 0x000fea000b800000 */
[----:B------:R-:W1:Y:S01]  /*15c0*/  LDCU UR4, c[0x0][0x38c] ;  /* 0x00007180ff0477ac */ /* 0x000e620008000800 */
[----:B------:R-:W2:Y:S01]  /*15d0*/  LDC R9, c[0x0][0x370] ;  /* 0x0000dc00ff097b82 */ /* 0x000ea20000000800 */
[----:B------:R-:W-:Y:S01]  /*15e0*/  IMAD.SHL.U32 R16, R11, 0x40, RZ ;  /* 0x000000400b107824 */ /* 0x000fe200078e00ff */
[----:B------:R-:W-:Y:S01]  /*15f0*/  PLOP3.LUT P1, PT, PT, PT, UP5, 0x80, 0x8 ;  /* 0x000000000008781c */ /* 0x000fe20003f2f058 */
[----:B------:R-:W-:Y:S01]  /*1600*/  HFMA2 R12, -RZ, RZ, 0, 0 ;  /* 0x00000000ff0c7431 */ /* 0x000fe200000001ff */
[----:B------:R-:W-:Y:S01]  /*1610*/  UISETP.NE.AND UP1, UPT, UR10, URZ, UPT ;  /* 0x000000ff0a00728c */ /* 0x000fe2000bf25270 */
[----:B------:R-:W-:Y:S01]  /*1620*/  ISETP.NE.AND P4, PT, R10, RZ, P5 ;  /* 0x000000ff0a00720c */ /* 0x000fe20002f85270 */
[----:B------:R-:W-:Y:S01]  /*1630*/  IMAD.MOV.U32 R15, RZ, RZ, 0x1 ;  /* 0x00000001ff0f7424 */ /* 0x000fe200078e00ff */
[----:B------:R-:W-:Y:S01]  /*1640*/  PLOP3.LUT P1, PT, P1, PT, PT, 0x8, 0x80 ;  /* 0x000000000080781c */ /* 0x000fe20000f2e170 */
[----:B------:R-:W3:Y:S01]  /*1650*/  LDC R0, c[0x0][0x374] ;  /* 0x0000dd00ff007b82 */ /* 0x000ee20000000800 */
[----:B------:R-:W-:Y:S01]  /*1660*/  IMAD.MOV.U32 R14, RZ, RZ, RZ ;  /* 0x000000ffff0e7224 */ /* 0x000fe200078e00ff */
[----:B------:R-:W-:Y:S01]  /*1670*/  MOV R8, 0x1 ;  /* 0x0000000100087802 */ /* 0x000fe20000000f00 */
[----:B------:R-:W-:Y:S01]  /*1680*/  IMAD.MOV.U32 R10, RZ, RZ, RZ ;  /* 0x000000ffff0a7224 */ /* 0x000fe200078e00ff */
[----:B------:R-:W-:Y:S01]  /*1690*/  LOP3.LUT R16, R16, 0x40, RZ, 0xc0, !PT ;  /* 0x0000004010107812 */ /* 0x000fe200078ec0ff */
[----:B------:R-:W4:Y:S01]  /*16a0*/  LDCU.64 UR14, c[0x0][0x348] ;  /* 0x00006900ff0e77ac */ /* 0x000f220008000a00 */
[----:B-1----:R-:W-:-:S02]  /*16b0*/  UIADD3 UR5, UPT, UPT, UR4, 0x3f, URZ ;  /* 0x0000003f04057890 */ /* 0x002fc4000fffe0ff */
[----:B------:R-:W-:Y:S02]  /*16c0*/  USEL UR22, UR6, 0x2, UP1 ;  /* 0x0000000206167887 */ /* 0x000fe40008800000 */
[----:B------:R-:W-:Y:S01]  /*16d0*/  USHF.R.S32.HI UR7, URZ, 0x1f, UR5 ;  /* 0x0000001fff077899 */ /* 0x000fe20008011405 */
[----:B------:R-:W-:-:S03]  /*16e0*/  UMOV UR23, URZ ;  /* 0x000000ff00177c82 */ /* 0x000fc60008000000 */
[----:B------:R-:W-:Y:S02]  /*16f0*/  ULEA.HI UR7, UR7, UR5, URZ, 0x6 ;  /* 0x0000000507077291 */ /* 0x000fe4000f8f30ff */
[----:B------:R-:W-:Y:S02]  /*1700*/  UIADD3 UR5, UPT, UPT, UR4, -0x1, URZ ;  /* 0xffffffff04057890 */ /* 0x000fe4000fffe0ff */
[----:B------:R-:W-:Y:S02]  /*1710*/  USHF.R.S32.HI UR7, URZ, 0x6, UR7 ;  /* 0x00000006ff077899 */ /* 0x000fe40008011407 */
[----:B------:R-:W-:Y:S02]  /*1720*/  UISETP.GE.U32.AND UP2, UPT, UR5, -0x7f, UPT ;  /* 0xffffff810500788c */ /* 0x000fe4000bf46070 */
[----:B------:R-:W-:Y:S02]  /*1730*/  UISETP.LT.U32.AND UP0, UPT, UR7, 0x6, UPT ;  /* 0x000000060700788c */ /* 0x000fe4000bf01070 */
[----:B------:R-:W-:-:S02]  /*1740*/  UIADD3 UR4, UPT, UPT, UR4, 0x7e, URZ ;  /* 0x0000007e04047890 */ /* 0x000fc4000fffe0ff */
[----:B------:R-:W-:-:S04]  /*1750*/  USEL UR5, UR7, 0x6, UP0 ;  /* 0x0000000607057887 */ /* 0x000fc80008000000 */
[----:B------:R-:W-:Y:S02]  /*1760*/  UIADD3 UR21, UPT, UPT, UR5, -0x1, URZ ;  /* 0xffffffff05157890 */ /* 0x000fe4000fffe0ff */
[----:B------:R-:W-:Y:S02]  /*1770*/  @UP2 UIADD3 UR21, UPT, UPT, UR5, URZ, URZ ;  /* 0x000000ff05152290 */ /* 0x000fe4000fffe0ff */
[----:B------:R-:W-:Y:S02]  /*1780*/  UIADD3 UR24, UPT, UPT, UR7, -UR5, URZ ;  /* 0x8000000507187290 */ /* 0x000fe4000fffe0ff */
[----:B------:R-:W-:Y:S02]  /*1790*/  UIADD3 UR13, UPT, UPT, UR21, 0x1, URZ ;  /* 0x00000001150d7890 */ /* 0x000fe4000fffe0ff */
[----:B--2-4-:R-:W-:-:S12]  /*17a0*/  UIADD3 UR21, UPT, UPT, -UR21, URZ, URZ ;  /* 0x000000ff15157290 */ /* 0x014fd8000fffe1ff */
.L_x_42:
[----:B------:R-:W-:Y:S01]  /*17b0*/  UISETP.NE.AND UP0, UPT, UR37, URZ, UPT ;  /* 0x000000ff2500728c */ /* 0x000fe2000bf05270 */
[----:B------:R-:W1:Y:S08]  /*17c0*/  S2UR UR37, SR_CgaCtaId ;  /* 0x00000000002579c3 */ /* 0x000e700000008800 */
[----:B------:R-:W-:Y:S05]  /*17d0*/  BRA.U UP0, `(.L_x_23) ;  /* 0x0000000100347547 */ /* 0x000fea000b800000 */
[----:B------:R-:W2:Y:S01]  /*17e0*/  S2R R2, SR_CgaCtaId ;  /* 0x0000000000027919 */ /* 0x000ea20000008800 */
[----:B------:R-:W-:-:S04]  /*17f0*/  MOV R3, 0x400 ;  /* 0x0000040000037802 */ /* 0x000fc80000000f00 */
[----:B--2---:R-:W-:Y:S02]  /*1800*/  LEA R3, R2, R3, 0x18 ;  /* 0x0000000302037211 */ /* 0x004fe400078ec0ff */
[----:B------:R-:W-:-:S03]  /*1810*/  SHF.L.U32 R2, R8, 0x1f, RZ ;  /* 0x0000001f08027819 */ /* 0x000fc600000006ff */
[----:B------:R-:W-:-:S04]  /*1820*/  IMAD R3, R10, 0x8, R3 ;  /* 0x000000080a037824 */ /* 0x000fc800078e0203 */
[----:B------:R-:W2:Y:S02]  /*1830*/  SYNCS.PHASECHK.TRANS64.TRYWAIT P0, [R3+URZ+0x120], R2 ;  /* 0x00012002030075a7 */ /* 0x000ea400080011ff */
[----:B--2---:R-:W-:Y:S05]  /*1840*/  @!P0 BRA `(.L_x_24) ;  /* 0x0000007000448947 */ /* 0x004fea0003800000 */
.L_x_151:
[----:B------:R-:W-:Y:S01]  /*1850*/  VIADD R10, R10, 0x1 ;  /* 0x000000010a0a7836 */ /* 0x000fe20000000000 */
[----:B------:R2:W-:Y:S04]  /*1860*/  SYNCS.ARRIVE.TRANS64.A1T0 RZ, [R3+URZ+0x110], RZ ;  /* 0x000110ff03ff79a7 */ /* 0x0005e800081000ff */
[----:B------:R-:W-:-:S04]  /*1870*/  ISETP.NE.AND P0, PT, R10, 0x2, PT ;  /* 0x000000020a00780c */ /* 0x000fc80003f05270 */
[----:B------:R-:W-:Y:S02]  /*1880*/  SEL R10, R10, RZ, P0 ;  /* 0x000000ff0a0a7207 */ /* 0x000fe40000000000 */
[----:B--2---:R-:W-:-:S04]  /*1890*/  SEL R3, RZ, 0x1, P0 ;  /* 0x00000001ff037807 */ /* 0x004fc80000000000 */
[----:B------:R-:W-:-:S07]  /*18a0*/  LOP3.LUT R8, R8, R3, RZ, 0x3c, !PT ;  /* 0x0000000308087212 */ /* 0x000fce00078e3cff */
.L_x_23:
[----:B------:R-:W-:Y:S01]  /*18b0*/  UMOV UR6, 0x400 ;  /* 0x0000040000067882 */ /* 0x000fe20000000000 */
[----:B------:R-:W-:Y:S01]  /*18c0*/  LEA.HI R3, R21, R21, RZ, 0x1 ;  /* 0x0000001515037211 */ /* 0x000fe200078f08ff */
[----:B-1----:R-:W-:Y:S01]  /*18d0*/  ULEA UR6, UR37, UR6, 0x18 ;  /* 0x0000000625067291 */ /* 0x002fe2000f8ec0ff */
[----:B------:R-:W-:Y:S01]  /*18e0*/  SHF.L.U32 R2, R15, 0x1f, RZ ;  /* 0x0000001f0f027819 */ /* 0x000fe200000006ff */
[----:B------:R-:W-:Y:S01]  /*18f0*/  UISETP.GE.U32.AND UP0, UPT, UR4, 0x7f, UPT ;  /* 0x0000007f0400788c */ /* 0x000fe2000bf06070 */
[C---:B------:R-:W-:Y:S01]  /*1900*/  R2UR UR9, R16.reuse ;  /* 0x00000000100972ca */ /* 0x040fe200000e0000 */
[----:B------:R-:W-:Y:S01]  /*1910*/  ULEA UR8, UR23, UR6, 0x3 ;  /* 0x0000000617087291 */ /* 0x000fe2000f8e18ff */
[----:B------:R-:W-:Y:S01]  /*1920*/  IMAD.SHL.U32 R3, R3, 0x40, RZ ;  /* 0x0000004003037824 */ /* 0x000fe200078e00ff */
[----:B------:R-:W-:Y:S01]  /*1930*/  R2UR UR11, R16 ;  /* 0x00000000100b72ca */ /* 0x000fe200000e0000 */
[----:B------:R-:W-:-:S03]  /*1940*/  UMOV UR25, URZ ;  /* 0x000000ff00197c82 */ /* 0x000fc60008000000 */
[----:B------:R-:W-:-:S03]  /*1950*/  R2UR UR34, R3 ;  /* 0x00000000032272ca */ /* 0x000fc600000e0000 */
[----:B------:R1:W2:Y:S01]  /*1960*/  SYNCS.PHASECHK.TRANS64.TRYWAIT P0, [UR8+0x30], R2 ;  /* 0x00003002ff0075a7 */ /* 0x0002a20008001108 */
[----:B------:R-:W-:-:S09]  /*1970*/  R2UR UR8, R20 ;  /* 0x00000000140872ca */ /* 0x000fd200000e0000 */
[----:B------:R-:W-:-:S04]  /*1980*/  ULOP3.LUT UR34, UR9, 0xffffff80, UR34, 0xf8, !UPT ;  /* 0xffffff8009227892 */ /* 0x000fc8000f8ef822 */
[----:B------:R-:W-:Y:S01]  /*1990*/  ULEA UR11, UR8, UR11, 0x7 ;  /* 0x0000000b080b7291 */ /* 0x000fe2000f8e38ff */
[----:B------:R-:W-:Y:S11]  /*19a0*/  BRA.U !UP0, `(.L_x_25) ;  /* 0x0000000108bc7547 */ /* 0x000ff6000b800000 */
[----:B------:R-:W-:Y:S01]  /*19b0*/  UMOV UR16, UR21 ;  /* 0x0000001500107c82 */ /* 0x000fe20008000000 */
[----:B------:R-:W-:Y:S01]  /*19c0*/  UMOV UR17, UR23 ;  /* 0x0000001700117c82 */ /* 0x000fe20008000000 */
[----:B------:R-:W-:-:S05]  /*19d0*/  UMOV UR35, URZ ;  /* 0x000000ff00237c82 */ /* 0x000fca0008000000 */
.L_x_31:
[----:B------:R-:W-:Y:S01]  /*19e0*/  ULEA UR33, UR17, UR6, 0x3 ;  /* 0x0000000611217291 */ /* 0x000fe2000f8e18ff */
[----:B------:R-:W-:Y:S01]  /*19f0*/  @P5 MOV R3, 0x8000 ;  /* 0x0000800000035802 */ /* 0x000fe20000000f00 */
[----:B-12-4-:R-:W-:Y:S10]  /*1a00*/  @P0 BRA `(.L_x_26) ;  /* 0x00000000000c0947 */ /* 0x016ff40003800000 */
[----:B------:R-:W-:-:S04]  /*1a10*/  SHF.L.U32 R5, R15, 0x1f, RZ ;  /* 0x0000001f0f057819 */ /* 0x000fc800000006ff */
[----:B------:R-:W2:Y:S02]  /*1a20*/  SYNCS.PHASECHK.TRANS64.TRYWAIT P0, [UR33+0x30], R5 ;  /* 0x00003005ff0075a7 */ /* 0x000ea40008001121 */
[----:B--2---:R-:W-:Y:S05]  /*1a30*/  @!P0 BRA `(.L_x_27) ;  /* 0x0000006c00dc8947 */ /* 0x004fea0003800000 */
.L_x_26:
[----:B------:R2:W-:Y:S01]  /*1a40*/  @P5 SYNCS.ARRIVE.TRANS64 RZ, [UR33], R3 ;  /* 0x00000003ffff59a7 */ /* 0x0005e20008000021 */
[----:B------:R-:W-:Y:S02]  /*1a50*/  ULOP3.LUT UR8, UR22, 0x2, URZ, 0xfc, !UPT ;  /* 0x0000000216087892 */ /* 0x000fe4000f8efcff */
[----:B------:R-:W-:Y:S02]  /*1a60*/  UIADD3 UR16, UPT, UPT, UR16, 0x1, URZ ;  /* 0x0000000110107890 */ /* 0x000fe4000fffe0ff */
[----:B------:R-:W-:Y:S02]  /*1a70*/  UISETP.NE.AND UP0, UPT, UR8, 0x2, UPT ;  /* 0x000000020800788c */ /* 0x000fe4000bf05270 */
[----:B------:R-:W-:-:S07]  /*1a80*/  UISETP.NE.AND UP2, UPT, UR16, 0x1, UPT ;  /* 0x000000011000788c */ /* 0x000fce000bf45270 */
[----:B------:R-:W-:Y:S05]  /*1a90*/  BRA.U UP0, `(.L_x_28) ;  /* 0x0000000100047547 */ /* 0x000fea000b800000 */
[----:B------:R-:W-:Y:S05]  /*1aa0*/  BPT.TRAP 0x1 ;  /* 0x000000040000795c */ /* 0x000fea0000300000 */
.L_x_28:
[----:B------:R-:W-:Y:S04]  /*1ab0*/  BSSY.RECONVERGENT B0, `(.L_x_29) ;  /* 0x0000003000007945 */ /* 0x000fe80003800200 */
[----:B------:R-:W-:Y:S05]  /*1ac0*/  @!P4 BRA `(.L_x_30) ;  /* 0x000000000004c947 */ /* 0x000fea0003800000 */
[----:B------:R-:W-:Y:S05]  /*1ad0*/  BPT.TRAP 0x1 ;  /* 0x000000040000795c */ /* 0x000fea0000300000 */
.L_x_30:
[----:B------:R-:W-:Y:S05]  /*1ae0*/  BSYNC.RECONVERGENT B0 ;  /* 0x0000000000007941 */ /* 0x000fea0003800200 */
.L_x_29:
[----:B------:R-:W-:Y:S02]  /*1af0*/  UIADD3 UR23, UPT, UPT, UR17, 0x1, URZ ;  /* 0x0000000111177890 */ /* 0x000fe4000fffe0ff */
[----:B------:R-:W-:Y:S02]  /*1b00*/  UIADD3 UR28, UP1, UPT, UR14, 0x80, URZ ;  /* 0x000000800e1c7890 */ /* 0x000fe4000ff3e0ff */
[----:B------:R-:W-:Y:S02]  /*1b10*/  UISETP.NE.AND UP0, UPT, UR23, 0x6, UPT ;  /* 0x000000061700788c */ /* 0x000fe4000bf05270 */
[----:B------:R-:W-:Y:S02]  /*1b20*/  ULOP3.LUT UR33, UR33, 0xfefffff8, URZ, 0xc0, !UPT ;  /* 0xfefffff821217892 */ /* 0x000fe4000f8ec0ff */
[----:B------:R-:W-:Y:S02]  /*1b30*/  USEL UR9, URZ, 0x1, UP0 ;  /* 0x00000001ff097887 */ /* 0x000fe40008000000 */
[----:B------:R-:W-:-:S02]  /*1b40*/  USEL UR23, UR23, URZ, UP0 ;  /* 0x000000ff17177287 */ /* 0x000fc40008000000 */
[----:B------:R-:W-:Y:S02]  /*1b50*/  UIADD3 UR26, UP0, UPT, UR14, 0x180, URZ ;  /* 0x000001800e1a7890 */ /* 0x000fe4000ff1e0ff */
[----:B------:R-:W-:Y:S01]  /*1b60*/  ULEA UR8, UR23, UR6, 0x3 ;  /* 0x0000000617087291 */ /* 0x000fe2000f8e18ff */
[----:B------:R-:W-:Y:S01]  /*1b70*/  LOP3.LUT R15, R15, UR9, RZ, 0x3c, !PT ;  /* 0x000000090f0f7c12 */ /* 0x000fe2000f8e3cff */
[----:B------:R-:W-:Y:S02]  /*1b80*/  UIADD3.X UR29, UPT, UPT, URZ, UR15, URZ, UP1, !UPT ;  /* 0x0000000fff1d7290 */ /* 0x000fe40008ffe4ff */
[----:B------:R-:W-:Y:S01]  /*1b90*/  UIADD3.X UR27, UPT, UPT, URZ, UR15, URZ, UP0, !UPT ;  /* 0x0000000fff1b7290 */ /* 0x000fe200087fe4ff */
[----:B-1----:R-:W-:Y:S01]  /*1ba0*/  SHF.L.U32 R2, R15, 0x1f, RZ ;  /* 0x0000001f0f027819 */ /* 0x002fe200000006ff */
[----:B------:R-:W-:Y:S01]  /*1bb0*/  UMOV UR18, 0x0 ;  /* 0x0000000000127882 */ /* 0x000fe20000000000 */
[----:B------:R-:W-:Y:S01]  /*1bc0*/  UMOV UR19, 0x10000000 ;  /* 0x1000000000137882 */ /* 0x000fe20000000000 */
[----:B------:R-:W-:Y:S01]  /*1bd0*/  UMOV UR10, UR35 ;  /* 0x00000023000a7c82 */ /* 0x000fe20008000000 */
[----:B------:R4:W1:Y:S01]  /*1be0*/  SYNCS.PHASECHK.TRANS64.TRYWAIT P0, [UR8+0x30], R2 ;  /* 0x00003002ff0075a7 */ /* 0x0008620008001108 */
[----:B------:R-:W-:Y:S01]  /*1bf0*/  ULEA UR8, UR17, UR6, 0xd ;  /* 0x0000000611087291 */ /* 0x000fe2000f8e68ff */
[----:B------:R-:W-:Y:S01]  /*1c00*/  UMOV UR12, UR36 ;  /* 0x00000024000c7c82 */ /* 0x000fe20008000000 */
[----:B------:R-:W-:-:S02]  /*1c10*/  UMOV UR9, UR33 ;  /* 0x0000002100097c82 */ /* 0x000fc40008000000 */
[----:B------:R-:W-:Y:S02]  /*1c20*/  UIADD3 UR32, UPT, UPT, UR8, 0x4300, URZ ;  /* 0x0000430008207890 */ /* 0x000fe4000fffe0ff */
[----:B------:R-:W-:Y:S01]  /*1c30*/  UIADD3 UR8, UPT, UPT, UR8, 0x10300, URZ ;  /* 0x0001030008087890 */ /* 0x000fe2000fffe0ff */
[----:B------:R-:W-:Y:S01]  /*1c40*/  UMOV UR25, UR13 ;  /* 0x0000000d00197c82 */ /* 0x000fe20008000000 */
[----:B------:R-:W-:-:S05]  /*1c50*/  UMOV UR17, UR23 ;  /* 0x0000001700117c82 */ /* 0x000fca0008000000 */
[----:B------:R2:W-:Y:S02]  /*1c60*/  UTMALDG.3D.2CTA [UR32], [UR28], desc[UR18] ;  /* 0x000012201c0075b4 */ /* 0x0005e40008211000 */
[----:B------:R4:W-:Y:S01]  /*1c70*/  UTMALDG.3D.2CTA [UR8], [UR26], desc[UR18] ;  /* 0x000012081a0075b4 */ /* 0x0009e20008211000 */
[----:B--2---:R-:W-:Y:S01]  /*1c80*/  UIADD3 UR35, UPT, UPT, UR35, 0x40, URZ ;  /* 0x0000004023237890 */ /* 0x004fe2000fffe0ff */
[----:B------:R-:W-:Y:S11]  /*1c90*/  BRA.U UP2, `(.L_x_31) ;  /* 0xfffffffd02507547 */ /* 0x000ff6000b83ffff */
.L_x_25:
[----:B----4-:R-:W-:Y:S01]  /*1ca0*/  ULEA UR8, UR23, UR6, 0x3 ;  /* 0x0000000617087291 */ /* 0x010fe2000f8e18ff */
[----:B-1----:R-:W-:Y:S01]  /*1cb0*/  SHF.L.U32 R2, R15, 0x1f, RZ ;  /* 0x0000001f0f027819 */ /* 0x002fe200000006ff */
[----:B------:R-:W-:Y:S01]  /*1cc0*/  @!P1 SYNCS.ARRIVE.TRANS64.A1T0 RZ, [UR6+0xa8], RZ ;  /* 0x0000a8ffffff99a7 */ /* 0x000fe20008100006 */
[----:B------:R-:W-:-:S06]  /*1cd0*/  UISETP.GT.AND UP0, UPT, UR7, UR5, UPT ;  /* 0x000000050700728c */ /* 0x000fcc000bf04270 */
[----:B--2---:R1:W2:Y:S03]  /*1ce0*/  SYNCS.PHASECHK.TRANS64.TRYWAIT P0, [UR8+0x30], R2 ;  /* 0x00003002ff0075a7 */ /* 0x0042a60008001108 */
[----:B------:R-:W-:Y:S05]  /*1cf0*/  BRA.U !UP0, `(.L_x_32) ;  /* 0x0000000108bc7547 */ /* 0x000fea000b800000 */
[----:B------:R-:W-:Y:S01]  /*1d00*/  UIADD3 UR26, UPT, UPT, UR24, UR25, URZ ;  /* 0x00000019181a7290 */ /* 0x000fe2000fffe0ff */
[----:B------:R-:W-:-:S11]  /*1d10*/  UMOV UR27, UR23 ;  /* 0x00000017001b7c82 */ /* 0x000fd60008000000 */
.L_x_38:
[----:B------:R-:W-:Y:S01]  /*1d20*/  ULEA UR17, UR27, UR6, 0x3 ;  /* 0x000000061b117291 */ /* 0x000fe2000f8e18ff */
[----:B--2---:R-:W-:Y:S01]  /*1d30*/  @P5 MOV R3, 0x8000 ;  /* 0x0000800000035802 */ /* 0x004fe20000000f00 */
[----:B-12---:R-:W-:Y:S10]  /*1d40*/  @P0 BRA `(.L_x_33) ;  /* 0x00000000000c0947 */ /* 0x006ff40003800000 */
[----:B------:R-:W-:-:S04]  /*1d50*/  SHF.L.U32 R5, R15, 0x1f, RZ ;  /* 0x0000001f0f057819 */ /* 0x000fc800000006ff */
[----:B------:R-:W2:Y:S02]  /*1d60*/  SYNCS.PHASECHK.TRANS64.TRYWAIT P0, [UR17+0x30], R5 ;  /* 0x00003005ff0075a7 */ /* 0x000ea40008001111 */
[----:B--2---:R-:W-:Y:S05]  /*1d70*/  @!P0 BRA `(.L_x_34) ;  /* 0x0000006c00248947 */ /* 0x004fea0003800000 */
.L_x_33:
[----:B------:R2:W-:Y:S01]  /*1d80*/  @P5 SYNCS.ARRIVE.TRANS64 RZ, [UR17], R3 ;  /* 0x00000003ffff59a7 */ /* 0x0005e20008000011 */
[----:B------:R-:W-:-:S04]  /*1d90*/  ULOP3.LUT UR8, UR22, 0x2, URZ, 0xfc, !UPT ;  /* 0x0000000216087892 */ /* 0x000fc8000f8efcff */
[----:B------:R-:W-:-:S09]  /*1da0*/  UISETP.NE.AND UP0, UPT, UR8, 0x2, UPT ;  /* 0x000000020800788c */ /* 0x000fd2000bf05270 */
[----:B------:R-:W-:Y:S05]  /*1db0*/  BRA.U UP0, `(.L_x_35) ;  /* 0x0000000100047547 */ /* 0x000fea000b800000 */
[----:B------:R-:W-:Y:S05]  /*1dc0*/  BPT.TRAP 0x1 ;  /* 0x000000040000795c */ /* 0x000fea0000300000 */
.L_x_35:
[----:B------:R-:W-:Y:S04]  /*1dd0*/  BSSY.RECONVERGENT B0, `(.L_x_36) ;  /* 0x0000003000007945 */ /* 0x000fe80003800200 */
[----:B------:R-:W-:Y:S05]  /*1de0*/  @!P4 BRA `(.L_x_37) ;  /* 0x000000000004c947 */ /* 0x000fea0003800000 */
[----:B------:R-:W-:Y:S05]  /*1df0*/  BPT.TRAP 0x1 ;  /* 0x000000040000795c */ /* 0x000fea0000300000 */
.L_x_37:
[----:B------:R-:W-:Y:S05]  /*1e00*/  BSYNC.RECONVERGENT B0 ;  /* 0x0000000000007941 */ /* 0x000fea0003800200 */
.L_x_36:
[----:B------:R-:W-:Y:S02]  /*1e10*/  UIADD3 UR23, UPT, UPT, UR27, 0x1, URZ ;  /* 0x000000011b177890 */ /* 0x000fe4000fffe0ff */
[----:B------:R-:W-:Y:S02]  /*1e20*/  UIADD3 UR32, UP1, UPT, UR14, 0x80, URZ ;  /* 0x000000800e207890 */ /* 0x000fe4000ff3e0ff */
[----:B------:R-:W-:Y:S02]  /*1e30*/  UISETP.NE.AND UP0, UPT, UR23, 0x6, UPT ;  /* 0x000000061700788c */ /* 0x000fe4000bf05270 */
[----:B------:R-:W-:Y:S02]  /*1e40*/  USHF.L.U32 UR19, UR25, 0x6, URZ ;  /* 0x0000000619137899 */ /* 0x000fe400080006ff */
[----:B------:R-:W-:Y:S02]  /*1e50*/  USEL UR9, URZ, 0x1, UP0 ;  /* 0x00000001ff097887 */ /* 0x000fe40008000000 */
[----:B------:R-:W-:-:S02]  /*1e60*/  USEL UR23, UR23, URZ, UP0 ;  /* 0x000000ff17177287 */ /* 0x000fc40008000000 */
[----:B------:R-:W-:Y:S02]  /*1e70*/  UIADD3 UR30, UP0, UPT, UR14, 0x180, URZ ;  /* 0x000001800e1e7890 */ /* 0x000fe4000ff1e0ff */
[----:B------:R-:W-:Y:S01]  /*1e80*/  ULEA UR8, UR23, UR6, 0x3 ;  /* 0x0000000617087291 */ /* 0x000fe2000f8e18ff */
[----:B------:R-:W-:Y:S01]  /*1e90*/  LOP3.LUT R15, R15, UR9, RZ, 0x3c, !PT ;  /* 0x000000090f0f7c12 */ /* 0x000fe2000f8e3cff */
[----:B------:R-:W-:Y:S02]  /*1ea0*/  ULOP3.LUT UR17, UR17, 0xfefffff8, URZ, 0xc0, !UPT ;  /* 0xfefffff811117892 */ /* 0x000fe4000f8ec0ff */
[----:B------:R-:W-:Y:S01]  /*1eb0*/  UIADD3.X UR33, UPT, UPT, URZ, UR15, URZ, UP1, !UPT ;  /* 0x0000000fff217290 */ /* 0x000fe20008ffe4ff */
[----:B-1----:R-:W-:Y:S01]  /*1ec0*/  SHF.L.U32 R2, R15, 0x1f, RZ ;  /* 0x0000001f0f027819 */ /* 0x002fe200000006ff */
[----:B------:R-:W-:Y:S01]  /*1ed0*/  UIADD3.X UR31, UPT, UPT, URZ, UR15, URZ, UP0, !UPT ;  /* 0x0000000fff1f7290 */ /* 0x000fe200087fe4ff */
[----:B------:R-:W-:Y:S02]  /*1ee0*/  UMOV UR28, 0x0 ;  /* 0x00000000001c7882 */ /* 0x000fe40000000000 */
[----:B------:R4:W1:Y:S01]  /*1ef0*/  SYNCS.PHASECHK.TRANS64.TRYWAIT P0, [UR8+0x30], R2 ;  /* 0x00003002ff0075a7 */ /* 0x0008620008001108 */
[----:B------:R-:W-:Y:S01]  /*1f00*/  ULEA UR8, UR27, UR6, 0xd ;  /* 0x000000061b087291 */ /* 0x000fe2000f8e68ff */
[----:B------:R-:W-:Y:S01]  /*1f10*/  UMOV UR29, 0x10000000 ;  /* 0x10000000001d7882 */ /* 0x000fe20000000000 */
[----:B------:R-:W-:-:S02]  /*1f20*/  UMOV UR18, UR34 ;  /* 0x0000002200127c82 */ /* 0x000fc40008000000 */
[----:B------:R-:W-:Y:S02]  /*1f30*/  UIADD3 UR16, UPT, UPT, UR8, 0x4300, URZ ;  /* 0x0000430008107890 */ /* 0x000fe4000fffe0ff */
[----:B------:R-:W-:Y:S01]  /*1f40*/  UIADD3 UR8, UPT, UPT, UR8, 0x10300, URZ ;  /* 0x0001030008087890 */ /* 0x000fe2000fffe0ff */
[----:B------:R-:W-:Y:S01]  /*1f50*/  UMOV UR20, UR36 ;  /* 0x0000002400147c82 */ /* 0x000fe20008000000 */
[----:B------:R-:W-:Y:S01]  /*1f60*/  UMOV UR12, UR36 ;  /* 0x00000024000c7c82 */ /* 0x000fe20008000000 */
[----:B------:R-:W-:Y:S01]  /*1f70*/  UMOV UR9, UR17 ;  /* 0x0000001100097c82 */ /* 0x000fe20008000000 */
[----:B------:R-:W-:Y:S01]  /*1f80*/  UMOV UR10, UR19 ;  /* 0x00000013000a7c82 */ /* 0x000fe20008000000 */
[----:B------:R-:W-:Y:S02]  /*1f90*/  UIADD3 UR25, UPT, UPT, UR25, 0x1, URZ ;  /* 0x0000000119197890 */ /* 0x000fe4000fffe0ff */
[----:B------:R4:W-:Y:S01]  /*1fa0*/  UTMALDG.3D.2CTA [UR16], [UR32], desc[UR28] ;  /* 0x00001c10200075b4 */ /* 0x0009e20008211000 */
[----:B------:R-:W-:Y:S01]  /*1fb0*/  UMOV UR27, UR23 ;  /* 0x00000017001b7c82 */ /* 0x000fe20008000000 */
[----:B------:R-:W-:Y:S01]  /*1fc0*/  UISETP.NE.AND UP0, UPT, UR25, UR26, UPT ;  /* 0x0000001a1900728c */ /* 0x000fe2000bf05270 */
[----:B------:R4:W-:Y:S08]  /*1fd0*/  UTMALDG.3D.2CTA [UR8], [UR30], desc[UR28] ;  /* 0x00001c081e0075b4 */ /* 0x0009f00008211000 */
[----:B----4-:R-:W-:Y:S05]  /*1fe0*/  BRA.U UP0, `(.L_x_38) ;  /* 0xfffffffd004c7547 */ /* 0x010fea000b83ffff */
.L_x_32:
[----:B-1----:R-:W-:Y:S01]  /*1ff0*/  LEA R2, R14, UR6, 0x3 ;  /* 0x000000060e027c11 */ /* 0x002fe2000f8e18ff */
[----:B------:R-:W-:Y:S01]  /*2000*/  NOP ;  /* 0x0000000000007918 */ /* 0x000fe20000000000 */
[----:B--2---:R-:W-:Y:S02]  /*2010*/  SHF.L.U32 R3, R12, 0x1f, RZ ;  /* 0x0000001f0c037819 */ /* 0x004fe400000006ff */
[----:B------:R-:W-:Y:S02]  /*2020*/  LEA R4, R14, UR6, 0x4 ;  /* 0x000000060e047c11 */ /* 0x000fe4000f8e20ff */
[----:B------:R-:W1:Y:S02]  /*2030*/  SYNCS.PHASECHK.TRANS64.TRYWAIT P0, [R2+URZ+0xb0], R3 ;  /* 0x0000b003020075a7 */ /* 0x000e6400080011ff */
[----:B-1----:R-:W-:Y:S05]  /*2040*/  @!P0 BRA `(.L_x_39) ;  /* 0x0000006800888947 */ /* 0x002fea0003800000 */
.L_x_154:
[----:B------:R-:W2:Y:S01]  /*2050*/  LDS.128 R4, [R4+0x140] ;  /* 0x0001400004047984 */ /* 0x000ea20000000c00 */
[----:B------:R-:W-:Y:S01]  /*2060*/  ISETP.GE.AND P0, PT, R26, 0x1, PT ;  /* 0x000000011a00780c */ /* 0x000fe20003f06270 */
[----:B-1----:R-:W-:Y:S01]  /*2070*/  VIADD R2, R2, 0xc0 ;  /* 0x000000c002027836 */ /* 0x002fe20000000000 */
[----:B------:R-:W-:Y:S01]  /*2080*/  @!PT LDS RZ, [RZ] ;  /* 0x00000000fffff984 */ /* 0x000fe20000000800 */
[----:B------:R-:W-:Y:S01]  /*2090*/  @!PT LDS RZ, [RZ] ;  /* 0x00000000fffff984 */ /* 0x000fe20000000800 */
[----:B------:R-:W-:Y:S01]  /*20a0*/  @!PT LDS RZ, [RZ] ;  /* 0x00000000fffff984 */ /* 0x000fe20000000800 */
[----:B------:R-:W-:Y:S01]  /*20b0*/  @!PT LDS RZ, [RZ] ;  /* 0x00000000fffff984 */ /* 0x000fe20000000800 */
[----:B------:R1:W-:Y:S06]  /*20c0*/  MEMBAR.ALL.CTA ;  /* 0x0000000000007992 */ /* 0x0003ec0000008000 */
[----:B-1----:R-:W1:Y:S01]  /*20d0*/  FENCE.VIEW.ASYNC.S ;  /* 0x00000000000073c6 */ /* 0x002e620000000000 */
[----:B------:R-:W-:-:S04]  /*20e0*/  PRMT R2, RZ, 0x654, R2 ;  /* 0x00000654ff027816 */ /* 0x000fc80000000002 */
[----:B-1----:R1:W-:Y:S01]  /*20f0*/  SYNCS.ARRIVE.TRANS64.RED.A1T0 RZ, [R2+URZ], RZ ;  /* 0x000000ff02ff79a7 */ /* 0x0023e200081004ff */
[----:B--2---:R-:W-:-:S13]  /*2100*/  LOP3.LUT P2, RZ, R6, 0x1, RZ, 0xc0, !PT ;  /* 0x0000000106ff7812 */ /* 0x004fda000784c0ff */
[----:B------:R-:W-:Y:S01]  /*2110*/  @P2 SHF.R.U32.HI R3, RZ, 0x10, R5 ;  /* 0x00000010ff032819 */ /* 0x000fe20000011605 */
[----:B------:R-:W-:Y:S01]  /*2120*/  VOTEU.ANY UP0, P2 ;  /* 0x0000000000ff7886 */ /* 0x000fe20001000100 */
[----:B------:R-:W-:Y:S02]  /*2130*/  @P2 MOV R13, R4 ;  /* 0x00000004000d2202 */ /* 0x000fe40000000f00 */
[----:B------:R-:W-:Y:S02]  /*2140*/  @P2 R2UR.BROADCAST UR8, R3 ;  /* 0x00000000030822ca */ /* 0x000fe400008e0000 */
[----:B------:R-:W-:-:S11]  /*2150*/  @P2 LOP3.LUT R11, R5, 0xffff, RZ, 0xc0, !PT ;  /* 0x0000ffff050b2812 */ /* 0x000fd600078ec0ff */
[----:B------:R-:W-:Y:S01]  /*2160*/  @UP0 UMOV UR36, UR8 ;  /* 0x0000000800240c82 */ /* 0x000fe20008000000 */
[----:B-1----:R-:W-:Y:S05]  /*2170*/  @!P0 BRA `(.L_x_40) ;  /* 0x0000000000b88947 */ /* 0x002fea0003800000 */
[----:B------:R-:W3:Y:S01]  /*2180*/  LDC.64 R4, c[0x0][0xb18] ;  /* 0x0002c600ff047b82 */ /* 0x000ee20000000a00 */
[----:B------:R-:W-:-:S07]  /*2190*/  ISETP.NE.AND P3, PT, R26, 0x1, PT ;  /* 0x000000011a00780c */ /* 0x000fce0003f65270 */
[----:B------:R-:W1:Y:S08]  /*21a0*/  LDC.64 R6, c[0x0][0xb10] ;  /* 0x0002c400ff067b82 */ /* 0x000e700000000a00 */
[----:B------:R-:W2:Y:S08]  /*21b0*/  LDC R17, c[0x0][0xb20] ;  /* 0x0002c800ff117b82 */ /* 0x000eb00000000800 */
[----:B------:R-:W4:Y:S01]  /*21c0*/  LDC R18, c[0x0][0xb0c] ;  /* 0x0002c300ff127b82 */ /* 0x000f220000000800 */
[----:B---3--:R-:W-:Y:S01]  /*21d0*/  IMAD.HI.U32 R22, R0, R5, RZ ;  /* 0x0000000500167227 */ /* 0x008fe200078e00ff */
[----:B------:R-:W-:-:S06]  /*21e0*/  ISETP.NE.AND P0, PT, R4, 0x1, PT ;  /* 0x000000010400780c */ /* 0x000fcc0003f05270 */
[----:B------:R-:W3:Y:S01]  /*21f0*/  LDC.64 R2, c[0x0][0xb28] ;  /* 0x0002ca00ff027b82 */ /* 0x000ee20000000a00 */
[----:B-1----:R-:W-:-:S04]  /*2200*/  IMAD.HI.U32 R20, R9, R6, RZ ;  /* 0x0000000609147227 */ /* 0x002fc800078e00ff */
[----:B------:R-:W-:Y:S01]  /*2210*/  IMAD.HI.U32 R24, R13, R6, RZ ;  /* 0x000000060d187227 */ /* 0x000fe200078e00ff */
[----:B------:R-:W-:Y:S02]  /*2220*/  SHF.R.U32.HI R20, RZ, R7, R20 ;  /* 0x00000007ff147219 */ /* 0x000fe40000011614 */
[----:B--2---:R-:W-:Y:S01]  /*2230*/  SHF.R.U32.HI R19, RZ, R17, R22 ;  /* 0x00000011ff137219 */ /* 0x004fe20000011616 */
[----:B------:R-:W-:Y:S01]  /*2240*/  IMAD.HI.U32 R22, R11, R5, RZ ;  /* 0x000000050b167227 */ /* 0x000fe200078e00ff */
[----:B------:R-:W-:Y:S02]  /*2250*/  SHF.R.U32.HI R24, RZ, R7, R24 ;  /* 0x00000007ff187219 */ /* 0x000fe40000011618 */
[----:B------:R-:W-:Y:S02]  /*2260*/  SEL R19, R0, R19, !P0 ;  /* 0x0000001300137207 */ /* 0x000fe40004000000 */
[----:B------:R-:W-:Y:S02]  /*2270*/  SHF.R.U32.HI R22, RZ, R17, R22 ;  /* 0x00000011ff167219 */ /* 0x000fe40000011616 */
[----:B----4-:R-:W-:-:S02]  /*2280*/  ISETP.NE.AND P1, PT, R18, 0x1, PT ;  /* 0x000000011200780c */ /* 0x010fc40003f25270 */
[----:B------:R-:W-:Y:S02]  /*2290*/  SEL R5, R11, R22, !P0 ;  /* 0x000000160b057207 */ /* 0x000fe40004000000 */
[----:B------:R-:W-:Y:S02]  /*22a0*/  SEL R21, R9, R20, !P1 ;  /* 0x0000001409157207 */ /* 0x000fe40004800000 */
[----:B------:R-:W-:Y:S01]  /*22b0*/  SEL R7, R13, R24, !P1 ;  /* 0x000000180d077207 */ /* 0x000fe20004800000 */
[----:B---3--:R-:W-:Y:S01]  /*22c0*/  IMAD.HI.U32 R20, R19, R2, RZ ;  /* 0x0000000213147227 */ /* 0x008fe200078e00ff */
[----:B------:R-:W-:-:S03]  /*22d0*/  IADD3 R17, PT, PT, -R5, RZ, RZ ;  /* 0x000000ff05117210 */ /* 0x000fc60007ffe1ff */
        /* <DEDUP_REMOVED lines=11> */
[----:B------:R-:W-:-:S04]  /*2390*/  @!P0 IMAD.HI.U32 R20, R7, R2, RZ ;  /* 0x0000000207148227 */ /* 0x000fc800078e00ff */
[----:B------:R-:W-:Y:S01]  /*23a0*/  IMAD.MOV R2, RZ, RZ, -R6 ;  /* 0x000000ffff027224 */ /* 0x000fe200078e0a06 */
[----:B------:R-:W-:-:S03]  /*23b0*/  @!P0 SHF.R.U32.HI R20, RZ, R3, R20 ;  /* 0x00000003ff148219 */ /* 0x000fc60000011614 */
[----:B------:R-:W-:Y:S01]  /*23c0*/  IMAD R2, R26, R2, R5 ;  /* 0x000000021a027224 */ /* 0x000fe200078e0205 */
        /* <DEDUP_REMOVED lines=9> */
.L_x_40:
[----:B------:R-:W1:Y:S02]  /*2460*/  LDCU UR8, c[0x0][0xb30] ;  /* 0x00016600ff0877ac */ /* 0x000e640008000800 */
[----:B-1----:R-:W-:-:S09]  /*2470*/  UISETP.NE.AND UP0, UPT, UR8, 0x1, UPT ;  /* 0x000000010800788c */ /* 0x002fd2000bf05270 */
[----:B------:R-:W-:Y:S05]  /*2480*/  BRA.U UP0, `(.L_x_41) ;  /* 0x0000000100407547 */ /* 0x000fea000b800000 */
[----:B------:R-:W1:Y:S08]  /*2490*/  LDC.64 R4, c[0x0][0xb10] ;  /* 0x0002c400ff047b82 */ /* 0x000e700000000a00 */
[----:B------:R-:W2:Y:S08]  /*24a0*/  LDC.64 R2, c[0x0][0xb18] ;  /* 0x0002c600ff027b82 */ /* 0x000eb00000000a00 */
[----:B------:R-:W4:Y:S08]  /*24b0*/  LDC R6, c[0x0][0xb20] ;  /* 0x0002c800ff067b82 */ /* 0x000f300000000800 */
[----:B------:R-:W3:Y:S01]  /*24c0*/  LDC R18, c[0x0][0xb0c] ;  /* 0x0002c300ff127b82 */ /* 0x000ee20000000800 */
[----:B-1----:R-:W-:-:S05]  /*24d0*/  IMAD.HI.U32 R4, R13, R4, RZ ;  /* 0x000000040d047227 */ /* 0x002fca00078e00ff */
[----:B------:R-:W-:Y:S01]  /*24e0*/  SHF.R.U32.HI R4, RZ, R5, R4 ;  /* 0x00000005ff047219 */ /* 0x000fe20000011604 */
[----:B--2---:R-:W-:Y:S01]  /*24f0*/  IMAD.HI.U32 R3, R11, R3, RZ ;  /* 0x000000030b037227 */ /* 0x004fe200078e00ff */
[----:B------:R-:W-:-:S04]  /*2500*/  ISETP.NE.AND P0, PT, R2, 0x1, PT ;  /* 0x000000010200780c */ /* 0x000fc80003f05270 */
[----:B----4-:R-:W-:-:S04]  /*2510*/  SHF.R.U32.HI R6, RZ, R6, R3 ;  /* 0x00000006ff067219 */ /* 0x010fc80000011603 */
[----:B------:R-:W-:Y:S02]  /*2520*/  SEL R3, R11, R6, !P0 ;  /* 0x000000060b037207 */ /* 0x000fe40004000000 */
[----:B---3--:R-:W-:-:S04]  /*2530*/  ISETP.NE.AND P1, PT, R18, 0x1, PT ;  /* 0x000000011200780c */ /* 0x008fc80003f25270 */
[----:B------:R-:W-:-:S05]  /*2540*/  SEL R4, R13, R4, !P1 ;  /* 0x000000040d047207 */ /* 0x000fca0004800000 */
[----:B------:R-:W-:Y:S02]  /*2550*/  IMAD.IADD R5, R3, 0x1, -R4 ;  /* 0x0000000103057824 */ /* 0x000fe400078e0a04 */
[----:B------:R-:W-:Y:S02]  /*2560*/  IMAD.IADD R3, R4, 0x1, -R3 ;  /* 0x0000000104037824 */ /* 0x000fe400078e0a03 */
[----:B------:R-:W-:Y:S02]  /*2570*/  IMAD R13, R5, R18, R13 ;  /* 0x00000012050d7224 */ /* 0x000fe400078e020d */
[----:B------:R-:W-:-:S07]  /*2580*/  IMAD R11, R3, R2, R11 ;  /* 0x00000002030b7224 */ /* 0x000fce00078e020b */
.L_x_41:
[----:B------:R-:W-:Y:S01]  /*2590*/  VIADD R14, R14, 0x1 ;  /* 0x000000010e0e7836 */ /* 0x000fe20000000000 */
[----:B------:R-:W-:Y:S01]  /*25a0*/  PLOP3.LUT P1, PT, PT, PT, PT, 0x80, 0x8 ;  /* 0x000000000008781c */ /* 0x000fe20003f2f070 */
[----:B------:R-:W-:Y:S02]  /*25b0*/  IMAD.IADD R21, R13, 0x1, R60 ;  /* 0x000000010d157824 */ /* 0x000fe400078e023c */
[----:B------:R-:W-:Y:S01]  /*25c0*/  IMAD.IADD R20, R11, 0x1, R58 ;  /* 0x000000010b147824 */ /* 0x000fe200078e023a */
[----:B------:R-:W-:-:S04]  /*25d0*/  ISETP.NE.AND P0, PT, R14, 0x2, PT ;  /* 0x000000020e00780c */ /* 0x000fc80003f05270 */
[----:B------:R-:W-:Y:S02]  /*25e0*/  SEL R3, RZ, 0x1, P0 ;  /* 0x00000001ff037807 */ /* 0x000fe40000000000 */
[----:B------:R-:W-:Y:S02]  /*25f0*/  SEL R14, R14, RZ, P0 ;  /* 0x000000ff0e0e7207 */ /* 0x000fe40000000000 */
[----:B------:R-:W-:Y:S01]  /*2600*/  LOP3.LUT R12, R12, R3, RZ, 0x3c, !PT ;  /* 0x000000030c0c7212 */ /* 0x000fe200078e3cff */
[----:B------:R-:W-:Y:S06]  /*2610*/  @P2 BRA `(.L_x_42) ;  /* 0xfffffff000642947 */ /* 0x000fec000383ffff */
[----:B------:R-:W-:Y:S01]  /*2620*/  UIADD3 UR6, UPT, UPT, UR6, 0x30, URZ ;  /* 0x0000003006067890 */ /* 0x000fe2000fffe0ff */
[----:B------:R-:W-:-:S03]  /*2630*/  SHF.L.U32 R3, R15, 0x1f, RZ ;  /* 0x0000001f0f037819 */ /* 0x000fc600000006ff */
[----:B------:R-:W-:-:S09]  /*2640*/  ULEA UR4, UR23, UR6, 0x3 ;  /* 0x0000000617047291 */ /* 0x000fd2000f8e18ff */
[----:B------:R-:W1:Y:S02]  /*2650*/  SYNCS.PHASECHK.TRANS64.TRYWAIT P0, [UR4], R3 ;  /* 0x00000003ff0075a7 */ /* 0x000e640008001104 */
[----:B-1----:R-:W-:Y:S05]  /*2660*/  @!P0 BRA `(.L_x_43) ;  /* 0x0000006400148947 */ /* 0x002fea0003800000 */
.L_x_156:
[----:B------:R-:W-:-:S04]  /*2670*/  UIADD3 UR5, UPT, UPT, UR23, 0x1, URZ ;  /* 0x0000000117057890 */ /* 0x000fc8000fffe0ff */
[----:B------:R-:W-:-:S04]  /*2680*/  UISETP.NE.AND UP0, UPT, UR5, 0x6, UPT ;  /* 0x000000060500788c */ /* 0x000fc8000bf05270 */
[----:B------:R-:W-:Y:S02]  /*2690*/  USEL UR7, URZ, 0x1, UP0 ;  /* 0x00000001ff077887 */ /* 0x000fe40008000000 */
[----:B------:R-:W-:-:S04]  /*26a0*/  USEL UR5, UR5, URZ, UP0 ;  /* 0x000000ff05057287 */ /* 0x000fc80008000000 */
[----:B------:R-:W-:Y:S01]  /*26b0*/  ULEA UR4, UR5, UR6, 0x3 ;  /* 0x0000000605047291 */ /* 0x000fe2000f8e18ff */
[----:B------:R-:W-:-:S04]  /*26c0*/  LOP3.LUT R2, R15, UR7, RZ, 0x3c, !PT ;  /* 0x000000070f027c12 */ /* 0x000fc8000f8e3cff */
[----:B-1----:R-:W-:-:S04]  /*26d0*/  SHF.L.U32 R3, R2, 0x1f, RZ ;  /* 0x0000001f02037819 */ /* 0x002fc800000006ff */
[----:B------:R-:W1:Y:S02]  /*26e0*/  SYNCS.PHASECHK.TRANS64.TRYWAIT P0, [UR4], R3 ;  /* 0x00000003ff0075a7 */ /* 0x000e640008001104 */
[----:B-1----:R-:W-:Y:S05]  /*26f0*/  @!P0 BRA `(.L_x_44) ;  /* 0x0000006400088947 */ /* 0x002fea0003800000 */
.L_x_158:
        /* <DEDUP_REMOVED lines=9> */
.L_x_160:
        /* <DEDUP_REMOVED lines=9> */
.L_x_162:
        /* <DEDUP_REMOVED lines=9> */
.L_x_164:
[----:B------:R-:W-:-:S04]  /*28b0*/  UIADD3 UR5, UPT, UPT, UR5, 0x1, URZ ;  /* 0x0000000105057890 */ /* 0x000fc8000fffe0ff */
[----:B------:R-:W-:-:S04]  /*28c0*/  UISETP.NE.AND UP0, UPT, UR5, 0x6, UPT ;  /* 0x000000060500788c */ /* 0x000fc8000bf05270 */
[----:B------:R-:W-:Y:S02]  /*28d0*/  USEL UR4, URZ, 0x1, UP0 ;  /* 0x00000001ff047887 */ /* 0x000fe40008000000 */
[----:B------:R-:W-:-:S04]  /*28e0*/  USEL UR5, UR5, URZ, UP0 ;  /* 0x000000ff05057287 */ /* 0x000fc80008000000 */
[----:B------:R-:W-:Y:S01]  /*28f0*/  ULEA UR5, UR5, UR6, 0x3 ;  /* 0x0000000605057291 */ /* 0x000fe2000f8e18ff */
[----:B-1----:R-:W-:-:S04]  /*2900*/  LOP3.LUT R3, R2, UR4, RZ, 0x3c, !PT ;  /* 0x0000000402037c12 */ /* 0x002fc8000f8e3cff */
[----:B------:R-:W-:Y:S01]  /*2910*/  SHF.L.U32 R3, R3, 0x1f, RZ ;  /* 0x0000001f03037819 */ /* 0x000fe200000006ff */
[----:B---3--:R-:W-:-:S07]  /*2920*/  IMAD.U32 R0, RZ, RZ, UR5 ;  /* 0x00000005ff007e24 */ /* 0x008fce000f8e00ff */
.L_x_48:
[----:B-1----:R1:W2:Y:S02]  /*2930*/  SYNCS.PHASECHK.TRANS64.TRYWAIT P0, [R0+URZ], R3 ;  /* 0x00000003000075a7 */ /* 0x0022a400080011ff */
[----:B--2---:R-:W-:Y:S05]  /*2940*/  @!P0 NANOSLEEP.SYNCS 0x989680 ;  /* 0x009896800000895d */ /* 0x004fea0003900000 */
[----:B------:R-:W2:Y:S02]  /*2950*/  @!P0 SYNCS.PHASECHK.TRANS64 P0, [R0+URZ], R3 ;  /* 0x00000003000085a7 */ /* 0x000ea400080010ff */
[----:B--2---:R-:W-:Y:S05]  /*2960*/  @P0 EXIT ;  /* 0x000000000000094d */ /* 0x004fea0003800000 */
[----:B------:R-:W-:Y:S05]  /*2970*/  BRA `(.L_x_48) ;  /* 0xfffffffc00ec7947 */ /* 0x000fea000383ffff */
.L_x_22:
[----:B------:R-:W-:-:S04]  /*2980*/  UISETP.NE.AND UP1, UPT, UR37, URZ, UPT ;  /* 0x000000ff2500728c */ /* 0x000fc8000bf25270 */
[----:B------:R-:W-:-:S09]  /*2990*/  UISETP.NE.OR UP1, UPT, UR10, 0x1, UP1 ;  /* 0x000000010a00788c */ /* 0x000fd20008f25670 */
[----:B------:R-:W-:Y:S05]  /*29a0*/  BRA.U UP1, `(.L_x_49) ;  /* 0x00000005014c7547 */ /* 0x000fea000b800000 */
[----:B------:R-:W-:Y:S01]  /*29b0*/  HFMA2 R11, -RZ, RZ, 0, 0 ;  /* 0x00000000ff0b7431 */ /* 0x000fe200000001ff */
[----:B------:R-:W-:Y:S01]  /*29c0*/  ISETP.GE.U32.AND P2, PT, R10, 0x2, PT ;  /* 0x000000020a00780c */ /* 0x000fe20003f46070 */
[----:B------:R-:W-:Y:S01]  /*29d0*/  IMAD.MOV.U32 R12, RZ, RZ, 0x1 ;  /* 0x00000001ff0c7424 */ /* 0x000fe200078e00ff */
[----:B------:R-:W-:Y:S01]  /*29e0*/  CS2R R8, SRZ ;  /* 0x0000000000087805 */ /* 0x000fe2000001ff00 */
[----:B------:R-:W-:Y:S01]  /*29f0*/  IMAD.MOV.U32 R3, RZ, RZ, RZ ;  /* 0x000000ffff037224 */ /* 0x000fe200078e00ff */
[----:B------:R-:W-:Y:S01]  /*2a00*/  UMOV UR4, 0x400 ;  /* 0x0000040000047882 */ /* 0x000fe20000000000 */
[----:B------:R-:W-:Y:S01]  /*2a10*/  UMOV UR6, URZ ;  /* 0x000000ff00067c82 */ /* 0x000fe20008000000 */
[----:B------:R-:W-:-:S12]  /*2a20*/  ULEA UR37, UR37, UR4, 0x18 ;  /* 0x0000000425257291 */ /* 0x000fd8000f8ec0ff */
.L_x_53:
[----:B------:R-:W-:Y:S02]  /*2a30*/  LEA R0, R3, UR37, 0x3 ;  /* 0x0000002503007c11 */ /* 0x000fe4000f8e18ff */
[----:B------:R-:W-:-:S03]  /*2a40*/  SHF.L.U32 R5, R8, 0x1f, RZ ;  /* 0x0000001f08057819 */ /* 0x000fc600000006ff */
[----:B------:R-:W-:Y:S01]  /*2a50*/  VIADD R4, R0, 0x120 ;  /* 0x0000012000047836 */ /* 0x000fe20000000000 */
[----:B------:R-:W1:Y:S02]  /*2a60*/  SYNCS.PHASECHK.TRANS64.TRYWAIT P0, [R0+URZ+0x110], R5 ;  /* 0x00011005000075a7 */ /* 0x000e6400080011ff */
[----:B-1----:R-:W-:Y:S05]  /*2a70*/  @!P0 BRA `(.L_x_50) ;  /* 0x0000006000888947 */ /* 0x002fea0003800000 */
.L_x_165:
[----:B------:R-:W-:Y:S01]  /*2a80*/  ULEA UR5, UR6, UR37, 0x3 ;  /* 0x0000002506057291 */ /* 0x000fe2000f8e18ff */
[----:B------:R-:W-:Y:S01]  /*2a90*/  PRMT R4, RZ, 0x654, R4 ;  /* 0x00000654ff047816 */ /* 0x000fe20000000004 */
[----:B-1----:R-:W-:Y:S01]  /*2aa0*/  @!P2 IMAD.MOV.U32 R5, RZ, RZ, 0x10 ;  /* 0x00000010ff05a424 */ /* 0x002fe200078e00ff */
[----:B------:R-:W-:Y:S01]  /*2ab0*/  SHF.L.U32 R7, R12, 0x1f, RZ ;  /* 0x0000001f0c077819 */ /* 0x000fe200000006ff */
[----:B------:R-:W-:Y:S01]  /*2ac0*/  UIADD3 UR4, UPT, UPT, UR5, 0xb0, URZ ;  /* 0x000000b005047890 */ /* 0x000fe2000fffe0ff */
[----:B------:R1:W-:Y:S05]  /*2ad0*/  SYNCS.ARRIVE.TRANS64.RED.A1T0 RZ, [R4+URZ], RZ ;  /* 0x000000ff04ff79a7 */ /* 0x0003ea00081004ff */
[----:B------:R-:W-:Y:S01]  /*2ae0*/  IMAD.U32 R13, RZ, RZ, UR4 ;  /* 0x00000004ff0d7e24 */ /* 0x000fe2000f8e00ff */
[----:B------:R-:W2:Y:S04]  /*2af0*/  SYNCS.PHASECHK.TRANS64.TRYWAIT P0, [UR5+0xc0], R7 ;  /* 0x0000c007ff0075a7 */ /* 0x000ea80008001105 */
[----:B------:R-:W-:Y:S01]  /*2b00*/  PRMT R13, R10, 0x654, R13 ;  /* 0x000006540a0d7816 */ /* 0x000fe2000000000d */
[----:B-12---:R-:W-:Y:S06]  /*2b10*/  @!P0 BRA `(.L_x_51) ;  /* 0x0000006000748947 */ /* 0x006fec0003800000 */
.L_x_167:
[----:B------:R-:W-:Y:S01]  /*2b20*/  ULEA UR4, UR6, UR37, 0x4 ;  /* 0x0000002506047291 */ /* 0x000fe2000f8e20ff */
[----:B------:R-:W-:Y:S01]  /*2b30*/  SEL R2, R13, R2, !P2 ;  /* 0x000000020d027207 */ /* 0x000fe20005000000 */
[----:B------:R-:W-:Y:S01]  /*2b40*/  UIADD3 UR5, UPT, UPT, UR5, 0xb0, URZ ;  /* 0x000000b005057890 */ /* 0x000fe2000fffe0ff */
[----:B-1----:R-:W-:Y:S01]  /*2b50*/  LEA R0, R11, UR37, 0x3 ;  /* 0x000000250b007c11 */ /* 0x002fe2000f8e18ff */
[----:B------:R-:W-:Y:S01]  /*2b60*/  UIADD3 UR4, UPT, UPT, UR4, 0x140, URZ ;  /* 0x0000014004047890 */ /* 0x000fe2000fffe0ff */
[----:B------:R1:W-:Y:S01]  /*2b70*/  @!P2 SYNCS.ARRIVE.TRANS64.RED RZ, [R2+URZ], R5 ;  /* 0x0000000502ffa9a7 */ /* 0x0003e200080004ff */
[----:B------:R-:W-:Y:S01]  /*2b80*/  UIADD3 UR6, UPT, UPT, UR6, 0x1, URZ ;  /* 0x0000000106067890 */ /* 0x000fe2000fffe0ff */
[----:B------:R-:W-:-:S03]  /*2b90*/  VIADD R3, R3, 0x1 ;  /* 0x0000000103037836 */ /* 0x000fc60000000000 */
[----:B------:R-:W-:Y:S02]  /*2ba0*/  UISETP.NE.AND UP0, UPT, UR6, 0x2, UPT ;  /* 0x000000020600788c */ /* 0x000fe4000bf05270 */
[----:B------:R-:W-:Y:S01]  /*2bb0*/  ISETP.NE.AND P0, PT, R3, 0x2, PT ;  /* 0x000000020300780c */ /* 0x000fe20003f05270 */
[----:B------:R-:W-:Y:S06]  /*2bc0*/  UGETNEXTWORKID.BROADCAST [UR4], [UR5] ;  /* 0x00000000040073ca */ /* 0x000fec0008000100 */
[----:B------:R-:W-:Y:S02]  /*2bd0*/  USEL UR4, URZ, 0x1, UP0 ;  /* 0x00000001ff047887 */ /* 0x000fe40008000000 */
[----:B------:R-:W-:-:S04]  /*2be0*/  USEL UR6, UR6, URZ, UP0 ;  /* 0x000000ff06067287 */ /* 0x000fc80008000000 */
[----:B------:R-:W-:Y:S02]  /*2bf0*/  LOP3.LUT R12, R12, UR4, RZ, 0x3c, !PT ;  /* 0x000000040c0c7c12 */ /* 0x000fe4000f8e3cff */
[----:B-1----:R-:W-:-:S04]  /*2c00*/  SHF.L.U32 R5, R9, 0x1f, RZ ;  /* 0x0000001f09057819 */ /* 0x002fc800000006ff */
[----:B------:R-:W1:Y:S02]  /*2c10*/  SYNCS.PHASECHK.TRANS64.TRYWAIT P1, [R0+URZ+0xb0], R5 ;  /* 0x0000b005000075a7 */ /* 0x000e6400080211ff */
[----:B-1----:R-:W-:Y:S05]  /*2c20*/  @!P1 BRA `(.L_x_52) ;  /* 0x0000006000489947 */ /* 0x002fea0003800000 */
.L_x_168:
[----:B------:R-:W-:Y:S01]  /*2c30*/  LEA R4, R11, UR37, 0x4 ;  /* 0x000000250b047c11 */ /* 0x000fe2000f8e20ff */
[----:B-1----:R-:W-:Y:S01]  /*2c40*/  VIADD R0, R0, 0xc0 ;  /* 0x000000c000007836 */ /* 0x002fe20000000000 */
[----:B------:R-:W-:Y:S01]  /*2c50*/  SEL R3, R3, RZ, P0 ;  /* 0x000000ff03037207 */ /* 0x000fe20000000000 */
[----:B------:R-:W-:-:S03]  /*2c60*/  VIADD R11, R11, 0x1 ;  /* 0x000000010b0b7836 */ /* 0x000fc60000000000 */
[----:B------:R-:W1:Y:S01]  /*2c70*/  LDS.128 R4, [R4+0x140] ;  /* 0x0001400004047984 */ /* 0x000e620000000c00 */
[----:B------:R-:W-:Y:S02]  /*2c80*/  PRMT R0, RZ, 0x654, R0 ;  /* 0x00000654ff007816 */ /* 0x000fe40000000000 */
[C---:B------:R-:W-:Y:S01]  /*2c90*/  ISETP.NE.AND P1, PT, R11.reuse, 0x2, PT ;  /* 0x000000020b00780c */ /* 0x040fe20003f25270 */
[----:B------:R-:W-:Y:S01]  /*2ca0*/  @!PT LDS RZ, [RZ] ;  /* 0x00000000fffff984 */ /* 0x000fe20000000800 */
[----:B------:R-:W-:Y:S01]  /*2cb0*/  @!PT LDS RZ, [RZ] ;  /* 0x00000000fffff984 */ /* 0x000fe20000000800 */
[----:B------:R-:W-:Y:S01]  /*2cc0*/  @!PT LDS RZ, [RZ] ;  /* 0x00000000fffff984 */ /* 0x000fe20000000800 */
[----:B------:R-:W-:Y:S01]  /*2cd0*/  @!PT LDS RZ, [RZ] ;  /* 0x00000000fffff984 */ /* 0x000fe20000000800 */
[----:B------:R2:W-:Y:S06]  /*2ce0*/  MEMBAR.ALL.CTA ;  /* 0x0000000000007992 */ /* 0x0005ec0000008000 */
[----:B--2---:R-:W2:Y:S01]  /*2cf0*/  FENCE.VIEW.ASYNC.S ;  /* 0x00000000000073c6 */ /* 0x004ea20000000000 */
[----:B------:R-:W-:Y:S01]  /*2d00*/  SEL R11, R11, RZ, P1 ;  /* 0x000000ff0b0b7207 */ /* 0x000fe20000800000 */
[----:B--2---:R2:W-:Y:S01]  /*2d10*/  SYNCS.ARRIVE.TRANS64.RED.A1T0 RZ, [R0+URZ], RZ ;  /* 0x000000ff00ff79a7 */ /* 0x0045e200081004ff */
[----:B-1----:R-:W-:-:S02]  /*2d20*/  LOP3.LUT P3, RZ, R6, 0x1, RZ, 0xc0, !PT ;  /* 0x0000000106ff7812 */ /* 0x002fc4000786c0ff */
[----:B------:R-:W-:-:S04]  /*2d30*/  SEL R5, RZ, 0x1, P0 ;  /* 0x00000001ff057807 */ /* 0x000fc80000000000 */
[----:B------:R-:W-:Y:S02]  /*2d40*/  LOP3.LUT R8, R8, R5, RZ, 0x3c, !PT ;  /* 0x0000000508087212 */ /* 0x000fe400078e3cff */
[----:B--2---:R-:W-:-:S04]  /*2d50*/  SEL R0, RZ, 0x1, P1 ;  /* 0x00000001ff007807 */ /* 0x004fc80000800000 */
[----:B------:R-:W-:Y:S01]  /*2d60*/  LOP3.LUT R9, R9, R0, RZ, 0x3c, !PT ;  /* 0x0000000009097212 */ /* 0x000fe200078e3cff */
[----:B------:R-:W-:Y:S06]  /*2d70*/  @P3 BRA `(.L_x_53) ;  /* 0xfffffffc002c3947 */ /* 0x000fec000383ffff */
[----:B------:R-:W-:Y:S01]  /*2d80*/  ULEA UR5, UR6, UR37, 0x3 ;  /* 0x0000002506057291 */ /* 0x000fe2000f8e18ff */
[----:B------:R-:W-:-:S08]  /*2d90*/  SHF.L.U32 R3, R12, 0x1f, RZ ;  /* 0x0000001f0c037819 */ /* 0x000fd000000006ff */
[----:B------:R-:W1:Y:S02]  /*2da0*/  SYNCS.PHASECHK.TRANS64 P0, [UR5+0xc0], R3 ;  /* 0x0000c003ff0075a7 */ /* 0x000e640008001005 */
[----:B-1----:R-:W-:Y:S05]  /*2db0*/  @P0 BRA `(.L_x_54) ;  /* 0x0000000000080947 */ /* 0x002fea0003800000 */
[----:B------:R-:W1:Y:S02]  /*2dc0*/  SYNCS.PHASECHK.TRANS64.TRYWAIT P0, [UR5+0xc0], R3 ;  /* 0x0000c003ff0075a7 */ /* 0x000e640008001105 */
[----:B-1----:R-:W-:Y:S05]  /*2dd0*/  @!P0 BRA `(.L_x_55) ;  /* 0x0000005c00f08947 */ /* 0x002fea0003800000 */
.L_x_54:
[----:B------:R-:W-:-:S04]  /*2de0*/  UIADD3 UR4, UPT, UPT, UR6, 0x1, URZ ;  /* 0x0000000106047890 */ /* 0x000fc8000fffe0ff */
[----:B------:R-:W-:-:S04]  /*2df0*/  UISETP.NE.AND UP0, UPT, UR4, 0x2, UPT ;  /* 0x000000020400788c */ /* 0x000fc8000bf05270 */
[----:B------:R-:W-:Y:S02]  /*2e00*/  USEL UR7, URZ, 0x1, UP0 ;  /* 0x00000001ff077887 */ /* 0x000fe40008000000 */
[----:B------:R-:W-:-:S04]  /*2e10*/  USEL UR4, UR4, URZ, UP0 ;  /* 0x000000ff04047287 */ /* 0x000fc80008000000 */
[----:B------:R-:W-:Y:S01]  /*2e20*/  ULEA UR4, UR4, UR37, 0x3 ;  /* 0x0000002504047291 */ /* 0x000fe2000f8e18ff */
[----:B-1----:R-:W-:-:S04]  /*2e30*/  LOP3.LUT R3, R12, UR7, RZ, 0x3c, !PT ;  /* 0x000000070c037c12 */ /* 0x002fc8000f8e3cff */
[----:B------:R-:W-:-:S04]  /*2e40*/  SHF.L.U32 R0, R3, 0x1f, RZ ;  /* 0x0000001f03007819 */ /* 0x000fc800000006ff */
[----:B------:R-:W1:Y:S02]  /*2e50*/  SYNCS.PHASECHK.TRANS64 P0, [UR4+0xc0], R0 ;  /* 0x0000c000ff0075a7 */ /* 0x000e640008001004 */
[----:B-1----:R-:W-:Y:S05]  /*2e60*/  @P0 EXIT ;  /* 0x000000000000094d */ /* 0x002fea0003800000 */
[----:B------:R-:W-:Y:S02]  /*2e70*/  SHF.L.U32 R3, R3, 0x1f, RZ ;  /* 0x0000001f03037819 */ /* 0x000fe400000006ff */
[----:B------:R-:W-:-:S07]  /*2e80*/  MOV R0, UR4 ;  /* 0x0000000400007c02 */ /* 0x000fce0008000f00 */
.L_x_56:
[----:B-1----:R1:W2:Y:S02]  /*2e90*/  SYNCS.PHASECHK.TRANS64.TRYWAIT P0, [R0+URZ+0xc0], R3 ;  /* 0x0000c003000075a7 */ /* 0x0022a400080011ff */
[----:B--2---:R-:W-:Y:S05]  /*2ea0*/  @!P0 NANOSLEEP.SYNCS 0x989680 ;  /* 0x009896800000895d */ /* 0x004fea0003900000 */
[----:B------:R-:W2:Y:S02]  /*2eb0*/  @!P0 SYNCS.PHASECHK.TRANS64 P0, [R0+URZ+0xc0], R3 ;  /* 0x0000c003000085a7 */ /* 0x000ea400080010ff */
[----:B--2---:R-:W-:Y:S05]  /*2ec0*/  @P0 EXIT ;  /* 0x000000000000094d */ /* 0x004fea0003800000 */
[----:B------:R-:W-:Y:S05]  /*2ed0*/  BRA `(.L_x_56) ;  /* 0xfffffffc00ec7947 */ /* 0x000fea000383ffff */
.L_x_49:
[----:B------:R-:W-:Y:S05]  /*2ee0*/  BRA.U UP4, `(.L_x_57) ;  /* 0x0000001104d47547 */ /* 0x000fea000b800000 */
[----:B------:R-:W-:Y:S01]  /*2ef0*/  UMOV UR6, 0x40 ;  /* 0x0000004000067882 */ /* 0x000fe20000000000 */
[----:B------:R-:W-:Y:S01]  /*2f00*/  NOP ;  /* 0x0000000000007918 */ /* 0x000fe20000000000 */
[----:B------:R-:W-:Y:S01]  /*2f10*/  ULEA UR6, UR37, UR6, 0x18 ;  /* 0x0000000625067291 */ /* 0x000fe2000f8ec0ff */
[----:B------:R-:W-:Y:S02]  /*2f20*/  UMOV UR7, 0x400 ;  /* 0x0000040000077882 */ /* 0x000fe40000000000 */
[----:B------:R-:W-:-:S06]  /*2f30*/  ULEA UR37, UR37, UR7, 0x18 ;  /* 0x0000000725257291 */ /* 0x000fcc000f8ec0ff */
[----:B------:R-:W1:Y:S02]  /*2f40*/  LDS.U8 R2, [UR6+0x1c] ;  /* 0x00001c06ff027984 */ /* 0x000e640008000000 */
[----:B-1----:R-:W-:-:S13]  /*2f50*/  ISETP.NE.AND P0, PT, R2, RZ, PT ;  /* 0x000000ff0200720c */ /* 0x002fda0003f05270 */
[----:B------:R-:W-:Y:S05]  /*2f60*/  @P0 BRA `(.L_x_58) ;  /* 0x0000000400080947 */ /* 0x000fea0003800000 */
[----:B------:R-:W-:Y:S02]  /*2f70*/  UISETP.NE.U32.AND UP0, UPT, UR5, 0x1, UPT ;  /* 0x000000010500788c */ /* 0x000fe4000bf05070 */
[----:B------:R-:W-:-:S07]  /*2f80*/  UIADD3 UR8, UPT, UPT, UR6, 0x8, URZ ;  /* 0x0000000806087890 */ /* 0x000fce000fffe0ff */
[----:B------:R-:W-:Y:S05]  /*2f90*/  BRA.U !UP0, `(.L_x_59) ;  /* 0x00000001089c7547 */ /* 0x000fea000b800000 */
[----:B------:R-:W-:Y:S01]  /*2fa0*/  ELECT P0, URZ, PT ;  /* 0x0000000000ff782f */ /* 0x000fe20003800000 */
[----:B------:R-:W-:-:S12]  /*2fb0*/  BSSY B0, `(.L_x_59) ;  /* 0x0000025000007945 */ /* 0x000fd80003800000 */
[----:B------:R-:W-:Y:S05]  /*2fc0*/  @!P0 BRA `(.L_x_60) ;  /* 0x00000000008c8947 */ /* 0x000fea0003800000 */
[----:B------:R-:W-:-:S05]  /*2fd0*/  UMOV UR7, 0x10 ;  /* 0x0000001000077882 */ /* 0x000fca0000000000 */
[----:B------:R-:W-:Y:S04]  /*2fe0*/  DEPBAR.LE SB1, 0x36 ;  /* 0x00009d800000791a */ /* 0x000fe80000000000 */
[----:B------:R-:W1:Y:S02]  /*2ff0*/  UTCATOMSWS.2CTA.FIND_AND_SET.ALIGN UP1, UR7, UR7 ;  /* 0x00000007000775e3 */ /* 0x000e640008220800 */
[----:B-1----:R-:W-:Y:S01]  /*3000*/  MOV R11, UR7 ;  /* 0x00000007000b7c02 */ /* 0x002fe20008000f00 */
[----:B------:R-:W-:Y:S06]  /*3010*/  BRA.U UP1, `(.L_x_61) ;  /* 0x0000000101187547 */ /* 0x000fec000b800000 */
.L_x_62:
[----:B------:R-:W-:Y:S05]  /*3020*/  NANOSLEEP 0x64 ;  /* 0x000000640000795d */ /* 0x000fea0003800000 */
[----:B------:R-:W-:-:S05]  /*3030*/  UMOV UR7, 0x10 ;  /* 0x0000001000077882 */ /* 0x000fca0000000000 */
[----:B------:R-:W-:Y:S04]  /*3040*/  DEPBAR.LE SB1, 0x36 ;  /* 0x00009d800000791a */ /* 0x000fe80000000000 */
[----:B------:R-:W1:Y:S02]  /*3050*/  UTCATOMSWS.2CTA.FIND_AND_SET.ALIGN UP1, UR7, UR7 ;  /* 0x00000007000775e3 */ /* 0x000e640008220800 */
[----:B-1----:R-:W-:Y:S01]  /*3060*/  MOV R11, UR7 ;  /* 0x00000007000b7c02 */ /* 0x002fe20008000f00 */
[----:B------:R-:W-:Y:S05]  /*3070*/  BRA.U !UP1, `(.L_x_62) ;  /* 0xfffffffd09e87547 */ /* 0x000fea000b83ffff */
.L_x_61:
[----:B------:R-:W1:Y:S01]  /*3080*/  LDS R5, [UR6+0x10] ;  /* 0x00001006ff057984 */ /* 0x000e620008000800 */
[----:B------:R-:W-:Y:S01]  /*3090*/  IMAD.U32 R3, RZ, RZ, UR37 ;  /* 0x00000025ff037e24 */ /* 0x000fe2000f8e00ff */
[----:B------:R-:W-:-:S03]  /*30a0*/  MOV R2, UR4 ;  /* 0x0000000400027c02 */ /* 0x000fc60008000f00 */
[----:B------:R-:W-:Y:S01]  /*30b0*/  VIADD R3, R3, 0x160 ;  /* 0x0000016003037836 */ /* 0x000fe20000000000 */
[----:B-1----:R-:W-:-:S04]  /*30c0*/  SHF.L.U32 R5, R5, 0x1f, RZ ;  /* 0x0000001f05057819 */ /* 0x002fc800000006ff */
[----:B------:R-:W1:Y:S02]  /*30d0*/  SYNCS.PHASECHK.TRANS64.TRYWAIT P0, [UR6+0x8], R5 ;  /* 0x00000805ff0075a7 */ /* 0x000e640008001106 */
[----:B-1----:R-:W-:Y:S05]  /*30e0*/  @P0 BRA `(.L_x_63) ;  /* 0x0000000000080947 */ /* 0x002fea0003800000 */
[----:B------:R-:W1:Y:S02]  /*30f0*/  SYNCS.PHASECHK.TRANS64.TRYWAIT P0, [UR6+0x8], R5 ;  /* 0x00000805ff0075a7 */ /* 0x000e640008001106 */
[----:B-1----:R-:W-:Y:S05]  /*3100*/  @!P0 BRA `(.L_x_64) ;  /* 0x0000005c003c8947 */ /* 0x002fea0003800000 */
.L_x_63:
[----:B-1----:R-:W-:Y:S01]  /*3110*/  HFMA2 R4, -RZ, RZ, 0, 5.9604644775390625e-08 ;  /* 0x00000001ff047431 */ /* 0x002fe200000001ff */
[----:B------:R-:W-:Y:S01]  /*3120*/  UPRMT UR7, UR4, 0x654, UR8 ;  /* 0x0000065404077896 */ /* 0x000fe20008000008 */
[----:B------:R-:W-:Y:S01]  /*3130*/  IMAD.MOV.U32 R6, RZ, RZ, 0xffff ;  /* 0x0000ffffff067424 */ /* 0x000fe200078e00ff */
[----:B------:R-:W-:Y:S01]  /*3140*/  PRMT R2, R2, 0x654, R3 ;  /* 0x0000065402027816 */ /* 0x000fe20000000003 */
[----:B------:R-:W-:Y:S02]  /*3150*/  IMAD.MOV.U32 R5, RZ, RZ, 0x4 ;  /* 0x00000004ff057424 */ /* 0x000fe400078e00ff */
[----:B------:R-:W-:Y:S01]  /*3160*/  IMAD.SHL.U32 R9, R11, 0x20, RZ ;  /* 0x000000200b097824 */ /* 0x000fe200078e00ff */
[----:B------:R-:W-:Y:S02]  /*3170*/  MOV R3, UR7 ;  /* 0x0000000700037c02 */ /* 0x000fe40008000f00 */
[-C--:B------:R-:W-:Y:S01]  /*3180*/  SHF.L.U32 R7, R6, R11.reuse, RZ ;  /* 0x0000000b06077219 */ /* 0x080fe200000006ff */
[----:B------:R1:W-:Y:S01]  /*3190*/  SYNCS.ARRIVE.TRANS64.RED RZ, [UR7], R5 ;  /* 0x00000005ffff79a7 */ /* 0x0003e20008000407 */
[----:B------:R-:W-:Y:S01]  /*31a0*/  SHF.L.U32 R6, R4, R11, RZ ;  /* 0x0000000b04067219 */ /* 0x000fe200000006ff */
[----:B------:R1:W-:Y:S04]  /*31b0*/  STS [UR37+0x160], R9 ;  /* 0x00016009ff007988 */ /* 0x0003e80008000825 */
[----:B------:R1:W-:Y:S04]  /*31c0*/  STAS [R2.64], R11 ;  /* 0x0000000b02007dbd */ /* 0x0003e8000c0008ff */
[----:B------:R1:W-:Y:S04]  /*31d0*/  ATOMS.OR RZ, [UR6+0x14], R7 ;  /* 0x00001407ffff798c */ /* 0x0003e8000b000006 */
[----:B------:R1:W-:Y:S04]  /*31e0*/  ATOMS.OR RZ, [UR6+0x18], R6 ;  /* 0x00001806ffff798c */ /* 0x0003e8000b000006 */
[----:B------:R1:W-:Y:S02]  /*31f0*/  ATOMS.XOR RZ, [UR6+0x10], R4 ;  /* 0x00001004ffff798c */ /* 0x0003e4000b800006 */
.L_x_60:
[----:B------:R-:W-:Y:S05]  /*3200*/  BSYNC B0 ;  /* 0x0000000000007941 */ /* 0x000fea0003800000 */
.L_x_59:
[----:B------:R-:W-:Y:S05]  /*3210*/  BRA.U UP0, `(.L_x_65) ;  /* 0x00000001006c7547 */ /* 0x000fea000b800000 */
[----:B------:R-:W-:-:S03]  /*3220*/  UMOV UR7, 0xffffffff ;  /* 0xffffffff00077882 */ /* 0x000fc60000000000 */
[----:B------:R-:W-:Y:S05]  /*3230*/  BRA.DIV UR7, `(.L_x_66) ;  /* 0x0000005e07087947 */ /* 0x000fea000b800000 */
[----:B------:R-:W-:-:S13]  /*3240*/  ELECT P6, URZ, PT ;  /* 0x0000000000ff782f */ /* 0x000fda00038c0000 */
.L_x_172:
[----:B------:R-:W-:Y:S05]  /*3250*/  @!P6 BRA `(.L_x_65) ;  /* 0x00000000005ce947 */ /* 0x000fea0003800000 */
[----:B-1----:R-:W1:Y:S02]  /*3260*/  LDS R3, [UR6+0x10] ;  /* 0x00001006ff037984 */ /* 0x002e640008000800 */
[----:B-1----:R-:W-:-:S04]  /*3270*/  SHF.L.U32 R3, R3, 0x1f, RZ ;  /* 0x0000001f03037819 */ /* 0x002fc800000006ff */
[----:B------:R-:W1:Y:S02]  /*3280*/  SYNCS.PHASECHK.TRANS64.TRYWAIT P0, [UR6+0x8], R3 ;  /* 0x00000803ff0075a7 */ /* 0x000e640008001106 */
[----:B-1----:R-:W-:Y:S05]  /*3290*/  @P0 BRA `(.L_x_67) ;  /* 0x0000000000080947 */ /* 0x002fea0003800000 */
[----:B------:R-:W1:Y:S02]  /*32a0*/  SYNCS.PHASECHK.TRANS64.TRYWAIT P0, [UR6+0x8], R3 ;  /* 0x00000803ff0075a7 */ /* 0x000e640008001106 */
[----:B-1----:R-:W-:Y:S05]  /*32b0*/  @!P0 BRA `(.L_x_68) ;  /* 0x0000005c00088947 */ /* 0x002fea0003800000 */
.L_x_67:
[----:B------:R-:W2:Y:S01]  /*32c0*/  LDS R5, [UR37+0x160] ;  /* 0x00016025ff057984 */ /* 0x000ea20008000800 */
[----:B-1----:R-:W-:Y:S02]  /*32d0*/  HFMA2 R2, -RZ, RZ, 0, 5.9604644775390625e-08 ;  /* 0x00000001ff027431 */ /* 0x002fe400000001ff */
[----:B------:R-:W-:Y:S01]  /*32e0*/  IMAD.MOV.U32 R3, RZ, RZ, 0xffff ;  /* 0x0000ffffff037424 */ /* 0x000fe200078e00ff */
[----:B------:R-:W-:Y:S01]  /*32f0*/  UPRMT UR7, UR4, 0x654, UR8 ;  /* 0x0000065404077896 */ /* 0x000fe20008000008 */
[----:B--2---:R-:W-:-:S03]  /*3300*/  IMAD.SHL.U32 R4, R5, 0x20, RZ ;  /* 0x0000002005047824 */ /* 0x004fc600078e00ff */
[-C--:B------:R-:W-:Y:S02]  /*3310*/  SHF.L.U32 R3, R3, R5.reuse, RZ ;  /* 0x0000000503037219 */ /* 0x080fe400000006ff */
[----:B------:R-:W-:Y:S01]  /*3320*/  SHF.L.U32 R5, R2, R5, RZ ;  /* 0x0000000502057219 */ /* 0x000fe200000006ff */
[----:B------:R2:W-:Y:S04]  /*3330*/  STS [UR37+0x160], R4 ;  /* 0x00016004ff007988 */ /* 0x0005e80008000825 */
[----:B------:R2:W-:Y:S04]  /*3340*/  ATOMS.OR RZ, [UR6+0x14], R3 ;  /* 0x00001403ffff798c */ /* 0x0005e8000b000006 */
[----:B------:R2:W-:Y:S01]  /*3350*/  ATOMS.OR RZ, [UR6+0x18], R5 ;  /* 0x00001805ffff798c */ /* 0x0005e2000b000006 */
[----:B------:R-:W-:Y:S03]  /*3360*/  SYNCS.ARRIVE.TRANS64.RED.A1T0 RZ, [UR7], RZ ;  /* 0x000000ffffff79a7 */ /* 0x000fe60008100407 */
[----:B------:R2:W-:Y:S01]  /*3370*/  ATOMS.XOR RZ, [UR6+0x10], R2 ;  /* 0x00001002ffff798c */ /* 0x0005e2000b800006 */
[----:B------:R-:W-:Y:S05]  /*3380*/  BRA `(.L_x_65) ;  /* 0x0000000000107947 */ /* 0x000fea0003800000 */
.L_x_58:
[----:B------:R-:W-:-:S05]  /*3390*/  MOV R2, 0xffffffff ;  /* 0xffffffff00027802 */ /* 0x000fca0000000f00 */
[----:B------:R1:W-:Y:S02]  /*33a0*/  STS [UR37+0x160], R2 ;  /* 0x00016002ff007988 */ /* 0x0003e40008000825 */
[----:B-1----:R-:W-:Y:S02]  /*33b0*/  MOV R2, 0x33d0 ;  /* 0x000033d000027802 */ /* 0x002fe40000000f00 */
[----:B-----5:R-:W-:Y:S05]  /*33c0*/  CALL.REL.NOINC `($__internal_1_$__cuda_sm10x_tcgen05_guardrail_trap_phase_invalid_during_alloc) ;  /* 0x0000006000dc7944 */ /* 0x020fea0003c00000 */
.L_x_65:
[----:B------:R-:W-:Y:S05]  /*33d0*/  WARPSYNC.ALL ;  /* 0x0000000000007948 */ /* 0x000fea0003800000 */
[----:B------:R-:W3:Y:S01]  /*33e0*/  S2UR UR7, SR_CgaCtaId ;  /* 0x00000000000779c3 */ /* 0x000ee20000008800 */
[----:B------:R-:W-:Y:S01]  /*33f0*/  UMOV UR6, 0x400 ;  /* 0x0000040000067882 */ /* 0x000fe20000000000 */
[----:B------:R-:W-:-:S06]  /*3400*/  NOP ;  /* 0x0000000000007918 */ /* 0x000fcc0000000000 */
[----:B------:R-:W-:Y:S06]  /*3410*/  BAR.ARV 0x6, 0xa0 ;  /* 0x0182800000007b1d */ /* 0x000fec0000002000 */
[----:B------:R-:W4:Y:S01]  /*3420*/  LDCU UR8, c[0x0][0x38c] ;  /* 0x00007180ff0877ac */ /* 0x000f220008000800 */
[----:B------:R-:W-:Y:S01]  /*3430*/  LOP3.LUT R0, R0, 0xffff, RZ, 0xc0, !PT ;  /* 0x0000ffff00007812 */ /* 0x000fe200078ec0ff */
[----:B-1----:R-:W-:Y:S01]  /*3440*/  IMAD.MOV.U32 R9, RZ, RZ, 0x1 ;  /* 0x00000001ff097424 */ /* 0x002fe200078e00ff */
[----:B------:R-:W-:Y:S01]  /*3450*/  LOP3.LUT R8, R8, 0xffff, RZ, 0xc0, !PT ;  /* 0x0000ffff08087812 */ /* 0x000fe200078ec0ff */
[----:B------:R-:W-:Y:S01]  /*3460*/  UMOV UR18, URZ ;  /* 0x000000ff00127c82 */ /* 0x000fe20008000000 */
[----:B------:R-:W-:Y:S01]  /*3470*/  R2UR UR11, R0 ;  /* 0x00000000000b72ca */ /* 0x000fe200000e0000 */
[----:B------:R-:W-:Y:S01]  /*3480*/  UMOV UR17, URZ ;  /* 0x000000ff00117c82 */ /* 0x000fe20008000000 */
[----:B------:R-:W-:Y:S01]  /*3490*/  R2UR UR12, R8 ;  /* 0x00000000080c72ca */ /* 0x000fe200000e0000 */
[----:B------:R-:W-:Y:S01]  /*34a0*/  IMAD.MOV.U32 R8, RZ, RZ, RZ ;  /* 0x000000ffff087224 */ /* 0x000fe200078e00ff */
[----:B------:R-:W-:Y:S01]  /*34b0*/  UMOV UR16, URZ ;  /* 0x000000ff00107c82 */ /* 0x000fe20008000000 */
[----:B---3--:R-:W-:-:S02]  /*34c0*/  ULEA UR7, UR7, UR6, 0x18 ;  /* 0x0000000607077291 */ /* 0x008fc4000f8ec0ff */
[----:B------:R-:W-:Y:S02]  /*34d0*/  UISETP.NE.AND UP2, UPT, UR5, URZ, UPT ;  /* 0x000000ff0500728c */ /* 0x000fe4000bf45270 */
[----:B------:R-:W-:Y:S02]  /*34e0*/  UIADD3 UR13, UPT, UPT, UR7, 0x10300, URZ ;  /* 0x00010300070d7890 */ /* 0x000fe4000fffe0ff */
[----:B------:R-:W-:Y:S02]  /*34f0*/  UIADD3 UR20, UPT, UPT, UR7, 0x4300, URZ ;  /* 0x0000430007147890 */ /* 0x000fe4000fffe0ff */
[----:B----4-:R-:W-:Y:S01]  /*3500*/  UIADD3 UR8, UPT, UPT, UR8, 0x3f, URZ ;  /* 0x0000003f08087890 */ /* 0x010fe2000fffe0ff */
[----:B--2---:R-:W1:Y:S01]  /*3510*/  LDS R2, [UR7+0x160] ;  /* 0x00016007ff027984 */ /* 0x004e620008000800 */
[----:B------:R-:W-:Y:S02]  /*3520*/  USHF.R.U32.HI UR13, URZ, 0x4, UR13 ;  /* 0x00000004ff0d7899 */ /* 0x000fe4000801160d */
[----:B------:R-:W-:-:S02]  /*3530*/  USHF.R.S32.HI UR6, URZ, 0x1f, UR8 ;  /* 0x0000001fff067899 */ /* 0x000fc40008011408 */
[----:B------:R-:W-:Y:S02]  /*3540*/  USHF.R.U32.HI UR20, URZ, 0x4, UR20 ;  /* 0x00000004ff147899 */ /* 0x000fe40008011614 */
[----:B------:R-:W-:Y:S02]  /*3550*/  ULEA.HI UR6, UR6, UR8, URZ, 0x6 ;  /* 0x0000000806067291 */ /* 0x000fe4000f8f30ff */
[----:B------:R-:W-:Y:S02]  /*3560*/  ULOP3.LUT UR13, UR13, 0x3fff, URZ, 0xc0, !UPT ;  /* 0x00003fff0d0d7892 */ /* 0x000fe4000f8ec0ff */
[----:B------:R-:W-:Y:S01]  /*3570*/  USHF.R.S32.HI UR6, URZ, 0x6, UR6 ;  /* 0x00000006ff067899 */ /* 0x000fe20008011406 */
[----:B------:R-:W-:Y:S01]  /*3580*/  UMOV UR28, 0x0 ;  /* 0x00000000001c7882 */ /* 0x000fe20000000000 */
[----:B------:R-:W-:Y:S02]  /*3590*/  UMOV UR29, 0x8208010 ;  /* 0x08208010001d7882 */ /* 0x000fe40000000000 */
[----:B------:R-:W-:-:S02]  /*35a0*/  UISETP.LT.AND UP0, UPT, UR6, 0x1, UPT ;  /* 0x000000010600788c */ /* 0x000fc4000bf01270 */
[----:B------:R-:W-:Y:S02]  /*35b0*/  ULOP3.LUT UR20, UR20, 0x3fff, URZ, 0xc0, !UPT ;  /* 0x00003fff14147892 */ /* 0x000fe4000f8ec0ff */
[----:B------:R-:W-:Y:S02]  /*35c0*/  ULOP3.LUT UR13, UR13, 0x10000, URZ, 0xfc, !UPT ;  /* 0x000100000d0d7892 */ /* 0x000fe4000f8efcff */
[----:B------:R-:W-:Y:S01]  /*35d0*/  USEL UR19, UR6, 0x1, !UP0 ;  /* 0x0000000106137887 */ /* 0x000fe2000c000000 */
[----:B------:R-:W-:Y:S01]  /*35e0*/  UMOV UR26, 0x0 ;  /* 0x00000000001a7882 */ /* 0x000fe20000000000 */
[----:B------:R-:W-:Y:S01]  /*35f0*/  UMOV UR27, 0x8208010 ;  /* 0x08208010001b7882 */ /* 0x000fe20000000000 */
[----:B------:R-:W-:Y:S01]  /*3600*/  UMOV UR24, 0x0 ;  /* 0x0000000000187882 */ /* 0x000fe20000000000 */
[----:B------:R-:W-:Y:S01]  /*3610*/  UMOV UR25, 0x8208010 ;  /* 0x0820801000197882 */ /* 0x000fe20000000000 */
[----:B------:R-:W-:Y:S01]  /*3620*/  UMOV UR22, 0x0 ;  /* 0x0000000000167882 */ /* 0x000fe20000000000 */
[----:B------:R-:W-:Y:S01]  /*3630*/  UMOV UR23, 0x8208010 ;  /* 0x0820801000177882 */ /* 0x000fe20000000000 */
[----:B-1----:R-:W-:-:S02]  /*3640*/  R2UR UR21, R2 ;  /* 0x00000000021572ca */ /* 0x002fc400000e0000 */
[----:B------:R-:W-:-:S13]  /*3650*/  CS2R R2, SRZ ;  /* 0x0000000000027805 */ /* 0x000fda000001ff00 */
.L_x_76:
[C---:B------:R-:W-:Y:S02]  /*3660*/  LEA R0, R8.reuse, UR7, 0x3 ;  /* 0x0000000708007c11 */ /* 0x040fe4000f8e18ff */
[----:B------:R-:W-:Y:S02]  /*3670*/  SHF.L.U32 R5, R3, 0x1f, RZ ;  /* 0x0000001f03057819 */ /* 0x000fe400000006ff */
[----:B------:R-:W-:Y:S02]  /*3680*/  LEA R4, R8, UR7, 0x4 ;  /* 0x0000000708047c11 */ /* 0x000fe4000f8e20ff */
[----:B------:R-:W1:Y:S02]  /*3690*/  SYNCS.PHASECHK.TRANS64.TRYWAIT P0, [R0+URZ+0xb0], R5 ;  /* 0x0000b005000075a7 */ /* 0x000e6400080011ff */
[----:B-1-34-:R-:W-:Y:S05]  /*36a0*/  @!P0 BRA `(.L_x_69) ;  /* 0x0000005800248947 */ /* 0x01afea0003800000 */
.L_x_173:
[----:B-1----:R-:W1:Y:S01]  /*36b0*/  LDS.128 R4, [R4+0x140] ;  /* 0x0001400004047984 */ /* 0x002e620000000c00 */
[----:B------:R-:W-:Y:S02]  /*36c0*/  VIADD R0, R0, 0xc0 ;  /* 0x000000c000007836 */ /* 0x000fe40000000000 */
[----:B------:R-:W-:Y:S01]  /*36d0*/  VIADD R8, R8, 0x1 ;  /* 0x0000000108087836 */ /* 0x000fe20000000000 */
[----:B------:R-:W-:Y:S01]  /*36e0*/  @!PT LDS RZ, [RZ] ;  /* 0x00000000fffff984 */ /* 0x000fe20000000800 */
[----:B------:R-:W-:Y:S01]  /*36f0*/  @!PT LDS RZ, [RZ] ;  /* 0x00000000fffff984 */ /* 0x000fe20000000800 */
[----:B------:R-:W-:Y:S01]  /*3700*/  @!PT LDS RZ, [RZ] ;  /* 0x00000000fffff984 */ /* 0x000fe20000000800 */
[----:B------:R-:W-:Y:S01]  /*3710*/  @!PT LDS RZ, [RZ] ;  /* 0x00000000fffff984 */ /* 0x000fe20000000800 */
[----:B------:R2:W-:Y:S06]  /*3720*/  MEMBAR.ALL.CTA ;  /* 0x0000000000007992 */ /* 0x0005ec0000008000 */
[----:B--2---:R-:W2:Y:S01]  /*3730*/  FENCE.VIEW.ASYNC.S ;  /* 0x00000000000073c6 */ /* 0x004ea20000000000 */
[----:B------:R-:W-:-:S04]  /*3740*/  PRMT R0, RZ, 0x654, R0 ;  /* 0x00000654ff007816 */ /* 0x000fc80000000000 */
[----:B--2---:R2:W-:Y:S01]  /*3750*/  SYNCS.ARRIVE.TRANS64.RED.A1T0 RZ, [R0+URZ], RZ ;  /* 0x000000ff00ff79a7 */ /* 0x0045e200081004ff */
[----:B-1----:R-:W-:Y:S01]  /*3760*/  LOP3.LUT P1, RZ, R6, 0x1, RZ, 0xc0, !PT ;  /* 0x0000000106ff7812 */ /* 0x002fe2000782c0ff */
[----:B--2---:R-:W-:-:S12]  /*3770*/  BRA.U UP2, `(.L_x_70) ;  /* 0x0000000502087547 */ /* 0x004fd8000b800000 */
[----:B------:R-:W1:Y:S01]  /*3780*/  LDCU UR8, c[0x0][0x38c] ;  /* 0x00007180ff0877ac */ /* 0x000e620008000800 */
[----:B------:R-:W-:Y:S02]  /*3790*/  PLOP3.LUT P2, PT, PT, PT, PT, 0x80, 0x8 ;  /* 0x000000000008781c */ /* 0x000fe40003f4f070 */
[----:B------:R-:W-:Y:S01]  /*37a0*/  SHF.L.U32 R5, R9, 0x1f, RZ ;  /* 0x0000001f09057819 */ /* 0x000fe200000006ff */
[----:B------:R-:W-:Y:S02]  /*37b0*/  ULEA UR9, UR18, UR7, 0x3 ;  /* 0x0000000712097291 */ /* 0x000fe4000f8e18ff */
[----:B------:R-:W-:Y:S02]  /*37c0*/  ULEA UR10, UR18, UR21, 0x6 ;  /* 0x00000015120a7291 */ /* 0x000fe4000f8e30ff */
[----:B-1----:R-:W-:-:S06]  /*37d0*/  UISETP.GE.AND UP0, UPT, UR8, 0x1, UPT ;  /* 0x000000010800788c */ /* 0x002fcc000bf06270 */
[----:B------:R-:W-:-:S05]  /*37e0*/  PLOP3.LUT P0, PT, PT, PT, UP0, 0x80, 0x8 ;  /* 0x000000000008781c */ /* 0x000fca0003f0f008 */
[----:B------:R-:W-:-:S08]  /*37f0*/  @UP0 ULEA UR8, UR17, UR7, 0x3 ;  /* 0x0000000711080291 */ /* 0x000fd0000f8e18ff */
[----:B------:R-:W-:-:S04]  /*3800*/  @P0 SHF.L.U32 R0, R2, 0x1f, RZ ;  /* 0x0000001f02000819 */ /* 0x000fc800000006ff */
[----:B------:R1:W2:Y:S01]  /*3810*/  @P0 SYNCS.PHASECHK.TRANS64.TRYWAIT P2, [UR8], R0 ;  /* 0x00000000ff0005a7 */ /* 0x0002a20008041108 */
[----:B------:R-:W3:Y:S02]  /*3820*/  SYNCS.PHASECHK.TRANS64.TRYWAIT P0, [UR9+0xf0], R5 ;  /* 0x0000f005ff0075a7 */ /* 0x000ee40008001109 */
[----:B-123--:R-:W-:Y:S05]  /*3830*/  @!P0 BRA `(.L_x_71) ;  /* 0x0000005400d48947 */ /* 0x00efea0003800000 */
.L_x_175:
[----:B------:R-:W-:Y:S01]  /*3840*/  UMOV UR15, UR16 ;  /* 0x00000010000f7c82 */ /* 0x000fe20008000000 */
[----:B------:R-:W-:Y:S05]  /*3850*/  BRA.U !UP0, `(.L_x_72) ;  /* 0x0000000108c07547 */ /* 0x000fea000b800000 */
[----:B------:R-:W-:Y:S02]  /*3860*/  UIADD3 UR15, UPT, UPT, UR19, UR16, URZ ;  /* 0x00000010130f7290 */ /* 0x000fe4000fffe0ff */
[----:B------:R-:W-:Y:S01]  /*3870*/  UPLOP3.LUT UP3, UPT, UPT, UPT, UPT, 0x40, 0x4 ;  /* 0x000000000004789c */ /* 0x000fe20003f6e870 */
[----:B------:R-:W-:Y:S01]  /*3880*/  UMOV UR14, UR6 ;  /* 0x00000006000e7c82 */ /* 0x000fe20008000000 */
[----:B------:R-:W-:-:S09]  /*3890*/  UMOV UR46, UR17 ;  /* 0x00000011002e7c82 */ /* 0x000fd20008000000 */
.L_x_75:
[----:B--2---:R-:W-:Y:S01]  /*38a0*/  ULEA UR8, UR46, UR7, 0x3 ;  /* 0x000000072e087291 */ /* 0x004fe2000f8e18ff */
[----:B---3--:R-:W-:Y:S11]  /*38b0*/  @P2 BRA `(.L_x_73) ;  /* 0x00000000000c2947 */ /* 0x008ff60003800000 */
[----:B-1----:R-:W-:Y:S04]  /*38c0*/  SHF.L.U32 R5, R2, 0x1f, RZ ;  /* 0x0000001f02057819 */ /* 0x002fe800000006ff */
[----:B------:R-:W1:Y:S02]  /*38d0*/  SYNCS.PHASECHK.TRANS64.TRYWAIT P0, [UR8], R5 ;  /* 0x00000005ff0075a7 */ /* 0x000e640008001108 */
[----:B-1----:R-:W-:Y:S05]  /*38e0*/  @!P0 BRA `(.L_x_74) ;  /* 0x0000005400c08947 */ /* 0x002fea0003800000 */
.L_x_73:
[----:B------:R-:W-:Y:S01]  /*38f0*/  UISETP.NE.AND UP0, UPT, UR14, 0x1, UPT ;  /* 0x000000010e00788c */ /* 0x000fe2000bf05270 */
[----:B------:R-:W-:Y:S01]  /*3900*/  PLOP3.LUT P2, PT, PT, PT, PT, 0x80, 0x8 ;  /* 0x000000000008781c */ /* 0x000fe20003f4f070 */
[----:B------:R-:W-:Y:S02]  /*3910*/  UIADD3 UR17, UPT, UPT, UR46, 0x1, URZ ;  /* 0x000000012e117890 */ /* 0x000fe4000fffe0ff */
[----:B------:R-:W-:Y:S02]  /*3920*/  ULEA UR32, UR46, UR20, 0x9 ;  /* 0x000000142e207291 */ /* 0x000fe4000f8e48ff */
[----:B------:R-:W-:Y:S01]  /*3930*/  UISETP.NE.AND UP1, UPT, UR17, 0x6, UPT ;  /* 0x000000061100788c */ /* 0x000fe2000bf25270 */
[----:B------:R-:W-:Y:S01]  /*3940*/  PLOP3.LUT P0, PT, PT, PT, UP0, 0x80, 0x8 ;  /* 0x000000000008781c */ /* 0x000fe20003f0f008 */
[----:B------:R-:W-:Y:S02]  /*3950*/  UIADD3 UR44, UPT, UPT, UR32, 0x80, URZ ;  /* 0x00000080202c7890 */ /* 0x000fe4000fffe0ff */
[----:B------:R-:W-:Y:S02]  /*3960*/  USEL UR31, URZ, 0x1, UP1 ;  /* 0x00000001ff1f7887 */ /* 0x000fe40008800000 */
[----:B------:R-:W-:Y:S02]  /*3970*/  USEL UR17, UR17, URZ, UP1 ;  /* 0x000000ff11117287 */ /* 0x000fe40008800000 */
[----:B------:R-:W-:Y:S02]  /*3980*/  UIADD3 UR40, UPT, UPT, UR32, 0x100, URZ ;  /* 0x0000010020287890 */ /* 0x000fe4000fffe0ff */
[----:B------:R-:W-:Y:S01]  /*3990*/  @UP0 ULEA UR30, UR17, UR7, 0x3 ;  /* 0x00000007111e0291 */ /* 0x000fe2000f8e18ff */
[----:B------:R-:W-:Y:S01]  /*39a0*/  LOP3.LUT R2, R2, UR31, RZ, 0x3c, !PT ;  /* 0x0000001f02027c12 */ /* 0x000fe2000f8e3cff */
[----:B------:R-:W-:Y:S02]  /*39b0*/  UIADD3 UR36, UPT, UPT, UR32, 0x180, URZ ;  /* 0x0000018020247890 */ /* 0x000fe4000fffe0ff */
[----:B------:R-:W-:Y:S01]  /*39c0*/  UIADD3 UR8, UPT, UPT, UR8, 0x30, URZ ;  /* 0x0000003008087890 */ /* 0x000fe2000fffe0ff */
[----:B-1----:R-:W-:Y:S01]  /*39d0*/  @P0 SHF.L.U32 R0, R2, 0x1f, RZ ;  /* 0x0000001f02000819 */ /* 0x002fe200000006ff */
[----:B------:R-:W-:Y:S02]  /*39e0*/  UIADD3 UR16, UPT, UPT, UR16, 0x1, URZ ;  /* 0x0000000110107890 */ /* 0x000fe4000fffe0ff */
[----:B------:R-:W-:Y:S01]  /*39f0*/  UIADD3 UR14, UPT, UPT, UR14, -0x1, URZ ;  /* 0xffffffff0e0e7890 */ /* 0x000fe2000fffe0ff */
[----:B------:R2:W3:Y:S01]  /*3a00*/  @P0 SYNCS.PHASECHK.TRANS64.TRYWAIT P2, [UR30], R0 ;  /* 0x00000000ff0005a7 */ /* 0x0004e2000804111e */
[----:B------:R-:W-:Y:S02]  /*3a10*/  ULEA UR30, UR46, UR13, 0x9 ;  /* 0x0000000d2e1e7291 */ /* 0x000fe4000f8e48ff */
[----:B------:R-:W-:Y:S02]  /*3a20*/  UISETP.NE.AND UP0, UPT, UR16, UR15, UPT ;  /* 0x0000000f1000728c */ /* 0x000fe4000bf05270 */
[----:B------:R-:W-:Y:S02]  /*3a30*/  UIADD3 UR42, UPT, UPT, UR30, 0x2, URZ ;  /* 0x000000021e2a7890 */ /* 0x000fe4000fffe0ff */
[----:B------:R-:W-:Y:S02]  /*3a40*/  UIADD3 UR38, UPT, UPT, UR30, 0x4, URZ ;  /* 0x000000041e267890 */ /* 0x000fe4000fffe0ff */
[----:B------:R-:W-:Y:S01]  /*3a50*/  UIADD3 UR34, UPT, UPT, UR30, 0x6, URZ ;  /* 0x000000061e227890 */ /* 0x000fe2000fffe0ff */
[----:B------:R-:W-:Y:S01]  /*3a60*/  UMOV UR33, 0x40004040 ;  /* 0x4000404000217882 */ /* 0x000fe20000000000 */
[----:B------:R-:W-:Y:S01]  /*3a70*/  UMOV UR31, 0x40004040 ;  /* 0x40004040001f7882 */ /* 0x000fe20000000000 */
[----:B------:R-:W-:Y:S01]  /*3a80*/  UMOV UR45, 0x40004040 ;  /* 0x40004040002d7882 */ /* 0x000fe20000000000 */
[----:B------:R2:W-:Y:S01]  /*3a90*/  UTCHMMA.2CTA gdesc[UR32], gdesc[UR30], tmem[UR10], tmem[UR28], idesc[UR29], UP3 ;  /* 0x00ff1c1e200075ea */ /* 0x0005e20009a0000a */
[----:B------:R-:W-:Y:S01]  /*3aa0*/  UPLOP3.LUT UP3, UPT, UPT, UPT, UPT, 0x80, 0x8 ;  /* 0x000000000008789c */ /* 0x000fe20003f6f070 */
[----:B------:R-:W-:Y:S01]  /*3ab0*/  UMOV UR43, 0x40004040 ;  /* 0x40004040002b7882 */ /* 0x000fe20000000000 */
[----:B------:R-:W-:Y:S01]  /*3ac0*/  UMOV UR41, 0x40004040 ;  /* 0x4000404000297882 */ /* 0x000fe20000000000 */
[----:B------:R2:W-:Y:S01]  /*3ad0*/  UTCHMMA.2CTA gdesc[UR44], gdesc[UR42], tmem[UR10], tmem[UR26], idesc[UR27], UPT ;  /* 0x00ff1a2a2c0075ea */ /* 0x0005e2000ba0000a */
[----:B------:R-:W-:Y:S01]  /*3ae0*/  UMOV UR39, 0x40004040 ;  /* 0x4000404000277882 */ /* 0x000fe20000000000 */
[----:B------:R-:W-:Y:S01]  /*3af0*/  UMOV UR37, 0x40004040 ;  /* 0x4000404000257882 */ /* 0x000fe20000000000 */
[----:B------:R-:W-:Y:S01]  /*3b00*/  UMOV UR35, 0x40004040 ;  /* 0x4000404000237882 */ /* 0x000fe20000000000 */
[----:B------:R2:W-:Y:S01]  /*3b10*/  UTCHMMA.2CTA gdesc[UR40], gdesc[UR38], tmem[UR10], tmem[UR24], idesc[UR25], UPT ;  /* 0x00ff1826280075ea */ /* 0x0005e2000ba0000a */
[----:B------:R2:W-:Y:S01]  /*3b20*/  UTCHMMA.2CTA gdesc[UR36], gdesc[UR34], tmem[UR10], tmem[UR22], idesc[UR23], UPT ;  /* 0x00ff1622240075ea */ /* 0x0005e2000ba0000a */
[----:B------:R2:W-:Y:S01]  /*3b30*/  UTCBAR.2CTA.MULTICAST [UR8], URZ, UR12 ;  /* 0x000000ff080073e9 */ /* 0x0005e2000820080c */
[----:B------:R-:W-:Y:S01]  /*3b40*/  UMOV UR46, UR17 ;  /* 0x00000011002e7c82 */ /* 0x000fe20008000000 */
[----:B------:R-:W-:Y:S05]  /*3b50*/  BRA.U UP0, `(.L_x_75) ;  /* 0xfffffffd00507547 */ /* 0x000fea000b83ffff */
.L_x_72:
[----:B------:R-:W-:Y:S01]  /*3b60*/  UIADD3 UR9, UPT, UPT, UR9, 0xd0, URZ ;  /* 0x000000d009097890 */ /* 0x000fe2000fffe0ff */
[----:B------:R-:W-:-:S08]  /*3b70*/  UMOV UR16, UR15 ;  /* 0x0000000f00107c82 */ /* 0x000fd00008000000 */
[----:B------:R4:W-:Y:S01]  /*3b80*/  UTCBAR.2CTA.MULTICAST [UR9], URZ, UR11 ;  /* 0x000000ff090073e9 */ /* 0x0009e2000820080b */
[----:B------:R-:W-:Y:S02]  /*3b90*/  NOP ;  /* 0x0000000000007918 */ /* 0x000fe40000000000 */
.L_x_70:
[----:B------:R-:W-:Y:S01]  /*3ba0*/  UIADD3 UR18, UPT, UPT, UR18, 0x1, URZ ;  /* 0x0000000112127890 */ /* 0x000fe2000fffe0ff */
[----:B------:R-:W-:-:S03]  /*3bb0*/  ISETP.NE.AND P0, PT, R8, 0x2, PT ;  /* 0x000000020800780c */ /* 0x000fc60003f05270 */
[----:B------:R-:W-:Y:S01]  /*3bc0*/  UISETP.NE.AND UP0, UPT, UR18, 0x4, UPT ;  /* 0x000000041200788c */ /* 0x000fe2000bf05270 */
[----:B-12---:R-:W-:Y:S02]  /*3bd0*/  SEL R0, RZ, 0x1, P0 ;  /* 0x00000001ff007807 */ /* 0x006fe40000000000 */
[----:B------:R-:W-:Y:S01]  /*3be0*/  SEL R8, R8, RZ, P0 ;  /* 0x000000ff08087207 */ /* 0x000fe20000000000 */
[----:B------:R-:W-:Y:S01]  /*3bf0*/  USEL UR8, URZ, 0x1, UP0 ;  /* 0x00000001ff087887 */ /* 0x000fe20008000000 */
[----:B------:R-:W-:Y:S01]  /*3c00*/  LOP3.LUT R3, R3, R0, RZ, 0x3c, !PT ;  /* 0x0000000003037212 */ /* 0x000fe200078e3cff */
[----:B------:R-:W-:-:S04]  /*3c10*/  USEL UR18, UR18, URZ, UP0 ;  /* 0x000000ff12127287 */ /* 0x000fc80008000000 */
[----:B------:R-:W-:Y:S01]  /*3c20*/  LOP3.LUT R9, R9, UR8, RZ, 0x3c, !PT ;  /* 0x0000000809097c12 */ /* 0x000fe2000f8e3cff */
[----:B------:R-:W-:Y:S07]  /*3c30*/  @P1 BRA `(.L_x_76) ;  /* 0xfffffff800881947 */ /* 0x000fee000383ffff */
[----:B------:R-:W1:Y:S01]  /*3c40*/  S2UR UR6, SR_CgaCtaId ;  /* 0x00000000000679c3 */ /* 0x000e620000008800 */
[----:B------:R-:W-:Y:S01]  /*3c50*/  ELECT P0, URZ, PT ;  /* 0x0000000000ff782f */ /* 0x000fe20003800000 */
[----:B------:R-:W-:Y:S01]  /*3c60*/  HFMA2 R0, -RZ, RZ, 0, 5.9604644775390625e-08 ;  /* 0x00000001ff007431 */ /* 0x000fe200000001ff */
[----:B------:R-:W-:-:S05]  /*3c70*/  UMOV UR8, 0x40 ;  /* 0x0000004000087882 */ /* 0x000fca0000000000 */
[----:B------:R-:W-:Y:S01]  /*3c80*/  UVIRTCOUNT.DEALLOC.SMPOOL 0x80 ;  /* 0x000000800000784c */ /* 0x000fe20000000000 */
[----:B------:R-:W-:Y:S02]  /*3c90*/  UISETP.NE.AND UP0, UPT, UR5, URZ, UPT ;  /* 0x000000ff0500728c */ /* 0x000fe4000bf05270 */
[----:B-1----:R-:W-:-:S09]  /*3ca0*/  ULEA UR6, UR6, UR8, 0x18 ;  /* 0x0000000806067291 */ /* 0x002fd2000f8ec0ff */
[----:B------:R1:W-:Y:S01]  /*3cb0*/  @P0 STS.U8 [UR6+0x1c], R0 ;  /* 0x00001c00ff000988 */ /* 0x0003e20008000006 */
[----:B------:R-:W-:Y:S05]  /*3cc0*/  BRA.U UP0, `(.L_x_77) ;  /* 0x0000000100a07547 */ /* 0x000fea000b800000 */
[----:B------:R-:W-:Y:S01]  /*3cd0*/  UIADD3 UR5, UPT, UPT, UR7, 0xf0, URZ ;  /* 0x000000f007057890 */ /* 0x000fe2000fffe0ff */
[----:B------:R-:W-:-:S03]  /*3ce0*/  SHF.L.U32 R3, R9, 0x1f, RZ ;  /* 0x0000001f09037819 */ /* 0x000fc600000006ff */
[----:B------:R-:W-:-:S09]  /*3cf0*/  ULEA UR8, UR18, UR5, 0x3 ;  /* 0x0000000512087291 */ /* 0x000fd2000f8e18ff */
[----:B------:R-:W2:Y:S02]  /*3d00*/  SYNCS.PHASECHK.TRANS64.TRYWAIT P0, [UR8], R3 ;  /* 0x00000003ff0075a7 */ /* 0x000ea40008001108 */
[----:B--2---:R-:W-:Y:S05]  /*3d10*/  @!P0 BRA `(.L_x_78) ;  /* 0x0000005000cc8947 */ /* 0x004fea0003800000 */
.L_x_178:
[----:B----4-:R-:W-:-:S04]  /*3d20*/  UIADD3 UR9, UPT, UPT, UR18, 0x1, URZ ;  /* 0x0000000112097890 */ /* 0x010fc8000fffe0ff */
        /* <DEDUP_REMOVED lines=8> */
.L_x_180:
        /* <DEDUP_REMOVED lines=9> */
.L_x_182:
[----:B------:R-:W-:-:S04]  /*3e40*/  UIADD3 UR9, UPT, UPT, UR9, 0x1, URZ ;  /* 0x0000000109097890 */ /* 0x000fc8000fffe0ff */
[----:B------:R-:W-:-:S04]  /*3e50*/  UISETP.NE.AND UP1, UPT, UR9, 0x4, UPT ;  /* 0x000000040900788c */ /* 0x000fc8000bf25270 */
[----:B------:R-:W-:Y:S02]  /*3e60*/  USEL UR8, URZ, 0x1, UP1 ;  /* 0x00000001ff087887 */ /* 0x000fe40008800000 */
[----:B------:R-:W-:-:S04]  /*3e70*/  USEL UR9, UR9, URZ, UP1 ;  /* 0x000000ff09097287 */ /* 0x000fc80008800000 */
[----:B------:R-:W-:Y:S01]  /*3e80*/  ULEA UR9, UR9, UR5, 0x3 ;  /* 0x0000000509097291 */ /* 0x000fe2000f8e18ff */
[----:B-1----:R-:W-:-:S04]  /*3e90*/  LOP3.LUT R3, R2, UR8, RZ, 0x3c, !PT ;  /* 0x0000000802037c12 */ /* 0x002fc8000f8e3cff */
[----:B------:R-:W-:Y:S01]  /*3ea0*/  SHF.L.U32 R3, R3, 0x1f, RZ ;  /* 0x0000001f03037819 */ /* 0x000fe200000006ff */
[----:B------:R-:W-:-:S04]  /*3eb0*/  IMAD.U32 R0, RZ, RZ, UR9 ;  /* 0x00000009ff007e24 */ /* 0x000fc8000f8e00ff */
[----:B------:R1:W2:Y:S03]  /*3ec0*/  SYNCS.PHASECHK.TRANS64.TRYWAIT P0, [R0+URZ], R3 ;  /* 0x00000003000075a7 */ /* 0x0002a600080011ff */
[----:B--2---:R-:W-:Y:S05]  /*3ed0*/  @!P0 NANOSLEEP.SYNCS 0x989680 ;  /* 0x009896800000895d */ /* 0x004fea0003900000 */
[----:B------:R-:W2:Y:S02]  /*3ee0*/  @!P0 SYNCS.PHASECHK.TRANS64 P0, [R0+URZ], R3 ;  /* 0x00000003000085a7 */ /* 0x000ea400080010ff */
[----:B--2---:R-:W-:Y:S05]  /*3ef0*/  @P0 BRA `(.L_x_81) ;  /* 0x0000000000200947 */ /* 0x004fea0003800000 */
.L_x_82:
[----:B--2---:R2:W4:Y:S02]  /*3f00*/  SYNCS.PHASECHK.TRANS64.TRYWAIT P0, [R0+URZ], R3 ;  /* 0x00000003000075a7 */ /* 0x00452400080011ff */
[----:B----4-:R-:W-:Y:S05]  /*3f10*/  @!P0 NANOSLEEP.SYNCS 0x989680 ;  /* 0x009896800000895d */ /* 0x010fea0003900000 */
[----:B------:R-:W4:Y:S02]  /*3f20*/  @!P0 SYNCS.PHASECHK.TRANS64 P0, [R0+URZ], R3 ;  /* 0x00000003000085a7 */ /* 0x000f2400080010ff */
[----:B----4-:R-:W-:Y:S05]  /*3f30*/  @!P0 BRA `(.L_x_82) ;  /* 0xfffffffc00f08947 */ /* 0x010fea000383ffff */
[----:B------:R-:W-:Y:S05]  /*3f40*/  BRA `(.L_x_81) ;  /* 0x00000000000c7947 */ /* 0x000fea0003800000 */
.L_x_77:
[----:B------:R-:W-:-:S04]  /*3f50*/  UIADD3 UR5, UPT, UPT, UR7, 0x130, URZ ;  /* 0x0000013007057890 */ /* 0x000fc8000fffe0ff */
[----:B------:R-:W-:-:S09]  /*3f60*/  UPRMT UR5, UR4, 0x654, UR5 ;  /* 0x0000065404057896 */ /* 0x000fd20008000005 */
[----:B------:R-:W-:Y:S03]  /*3f70*/  SYNCS.ARRIVE.TRANS64.RED.A1T0 RZ, [UR5], RZ ;  /* 0x000000ffffff79a7 */ /* 0x000fe60008100405 */
.L_x_81:
[----:B-12---:R-:W-:Y:S01]  /*3f80*/  SHF.L.U32 R3, RZ, 0x1f, RZ ;  /* 0x0000001fff037819 */ /* 0x006fe200000006ff */
[----:B------:R-:W-:Y:S01]  /*3f90*/  UIADD3 UR5, UPT, UPT, UR7, 0x130, URZ ;  /* 0x0000013007057890 */ /* 0x000fe2000fffe0ff */
[----:B------:R-:W-:Y:S02]  /*3fa0*/  PLOP3.LUT P0, PT, PT, PT, UP0, 0x80, 0x8 ;  /* 0x000000000008781c */ /* 0x000fe40003f0f008 */
[----:B------:R-:W1:Y:S02]  /*3fb0*/  SYNCS.PHASECHK.TRANS64.TRYWAIT P1, [UR7+0x130], R3 ;  /* 0x00013003ff0075a7 */ /* 0x000e640008021107 */
[----:B-1----:R-:W-:Y:S09]  /*3fc0*/  @!P1 BRA `(.L_x_83) ;  /* 0x0000005000689947 */ /* 0x002ff20003800000 */
.L_x_184:
[----:B------:R-:W-:Y:S01]  /*3fd0*/  @!UP0 UPRMT UR5, UR4, 0x654, UR5 ;  /* 0x0000065404058896 */ /* 0x000fe20008000005 */
[----:B------:R-:W-:Y:S02]  /*3fe0*/  UMOV UR8, 0xffff ;  /* 0x0000ffff00087882 */ /* 0x000fe40000000000 */
[----:B------:R-:W-:-:S06]  /*3ff0*/  UMOV UR4, 0x1 ;  /* 0x0000000100047882 */ /* 0x000fcc0000000000 */
[----:B------:R-:W-:Y:S01]  /*4000*/  @!P0 SYNCS.ARRIVE.TRANS64.RED.A1T0 RZ, [UR5], RZ ;  /* 0x000000ffffff89a7 */ /* 0x000fe20008100405 */
[----:B------:R-:W-:Y:S01]  /*4010*/  NOP ;  /* 0x0000000000007918 */ /* 0x000fe20000000000 */
[----:B-1----:R-:W1:Y:S01]  /*4020*/  LDS R0, [UR6+0x14] ;  /* 0x00001406ff007984 */ /* 0x002e620008000800 */
[----:B------:R-:W-:-:S04]  /*4030*/  ULOP3.LUT UR5, UR21, 0xffff, URZ, 0xc0, !UPT ;  /* 0x0000ffff15057892 */ /* 0x000fc8000f8ec0ff */
[----:B------:R-:W-:-:S04]  /*4040*/  USHF.R.U32.HI UR5, URZ, 0x5, UR5 ;  /* 0x00000005ff057899 */ /* 0x000fc80008011605 */
[----:B------:R-:W-:Y:S02]  /*4050*/  USHF.L.U32 UR8, UR8, UR5, URZ ;  /* 0x0000000508087299 */ /* 0x000fe400080006ff */
[----:B------:R-:W-:-:S04]  /*4060*/  USHF.L.U32 UR4, UR4, UR5, URZ ;  /* 0x0000000504047299 */ /* 0x000fc800080006ff */
[----:B-1----:R-:W-:-:S04]  /*4070*/  LOP3.LUT R0, R0, UR8, RZ, 0xc0, !PT ;  /* 0x0000000800007c12 */ /* 0x002fc8000f8ec0ff */
[----:B------:R-:W-:-:S13]  /*4080*/  ISETP.NE.AND P0, PT, R0, UR8, PT ;  /* 0x0000000800007c0c */ /* 0x000fda000bf05270 */
[----:B------:R-:W-:Y:S05]  /*4090*/  @P0 BRA `(.L_x_84) ;  /* 0x0000000000580947 */ /* 0x000fea0003800000 */
[----:B------:R-:W1:Y:S02]  /*40a0*/  LDS R0, [UR6+0x18] ;  /* 0x00001806ff007984 */ /* 0x000e640008000800 */
[----:B-1----:R-:W-:-:S04]  /*40b0*/  LOP3.LUT R0, R0, UR4, RZ, 0xc0, !PT ;  /* 0x0000000400007c12 */ /* 0x002fc8000f8ec0ff */
[----:B------:R-:W-:-:S13]  /*40c0*/  ISETP.NE.AND P0, PT, R0, UR4, PT ;  /* 0x0000000400007c0c */ /* 0x000fda000bf05270 */
[----:B------:R-:W-:Y:S05]  /*40d0*/  @P0 BRA `(.L_x_85) ;  /* 0x00000000003c0947 */ /* 0x000fea0003800000 */
[----:B------:R-:W1:Y:S01]  /*40e0*/  S2R R2, SR_LANEID ;  /* 0x0000000000027919 */ /* 0x000e620000000000 */
[----:B------:R-:W-:Y:S01]  /*40f0*/  ULOP3.LUT UR8, URZ, UR8, URZ, 0x33, !UPT ;  /* 0x00000008ff087292 */ /* 0x000fe2000f8e33ff */
[----:B------:R-:W-:Y:S01]  /*4100*/  LOP3.LUT R4, RZ, UR4, RZ, 0x33, !PT ;  /* 0x00000004ff047c12 */ /* 0x000fe2000f8e33ff */
[----:B------:R-:W-:Y:S02]  /*4110*/  VOTEU.ANY UR7, UPT, PT ;  /* 0x0000000000077886 */ /* 0x000fe400038e0100 */
[----:B------:R-:W-:Y:S01]  /*4120*/  UFLO.U32 UR7, UR7 ;  /* 0x00000007000772bd */ /* 0x000fe200080e0000 */
[----:B------:R-:W2:Y:S01]  /*4130*/  REDUX UR4, R4 ;  /* 0x00000000040473c4 */ /* 0x000ea20000000000 */
[----:B------:R-:W-:-:S06]  /*4140*/  IMAD.U32 R0, RZ, RZ, UR8 ;  /* 0x00000008ff007e24 */ /* 0x000fcc000f8e00ff */
[----:B------:R1:W-:Y:S01]  /*4150*/  UTCATOMSWS.AND URZ, UR8 ;  /* 0x0000000800ff79e3 */ /* 0x0003e20008000000 */
[----:B------:R-:W3:Y:S01]  /*4160*/  REDUX UR5, R0 ;  /* 0x00000000000573c4 */ /* 0x000ee20000000000 */
[----:B-1----:R-:W-:Y:S01]  /*4170*/  ISETP.EQ.U32.AND P0, PT, R2, UR7, PT ;  /* 0x0000000702007c0c */ /* 0x002fe2000bf02070 */
[----:B--2---:R-:W-:Y:S01]  /*4180*/  IMAD.U32 R2, RZ, RZ, UR4 ;  /* 0x00000004ff027e24 */ /* 0x004fe2000f8e00ff */
[----:B---3--:R-:W-:-:S11]  /*4190*/  MOV R3, UR5 ;  /* 0x0000000500037c02 */ /* 0x008fd60008000f00 */
[----:B------:R1:W-:Y:S04]  /*41a0*/  @P0 ATOMS.AND RZ, [UR6+0x14], R3 ;  /* 0x00001403ffff098c */ /* 0x0003e8000a800006 */
[----:B------:R1:W-:Y:S01]  /*41b0*/  @P0 ATOMS.AND RZ, [UR6+0x18], R2 ;  /* 0x00001802ffff098c */ /* 0x0003e2000a800006 */
[----:B------:R-:W-:Y:S05]  /*41c0*/  BRA `(.L_x_86) ;  /* 0x0000000000147947 */ /* 0x000fea0003800000 */
.L_x_85:
[----:B------:R-:W-:Y:S02]  /*41d0*/  MOV R2, 0x41f0 ;  /* 0x000041f000027802 */ /* 0x000fe40000000f00 */
[----:B---345:R-:W-:Y:S05]  /*41e0*/  CALL.REL.NOINC `($__internal_0_$__cuda_sm10x_tcgen05_guardrail_trap_col_being_dealloced_not_returned_by_alloc) ;  /* 0x0000005400487944 */ /* 0x038fea0003c00000 */
[----:B------:R-:W-:Y:S05]  /*41f0*/  BRA `(.L_x_86) ;  /* 0x0000000000087947 */ /* 0x000fea0003800000 */
.L_x_84:
[----:B------:R-:W-:Y:S02]  /*4200*/  MOV R2, 0x4220 ;  /* 0x0000422000027802 */ /* 0x000fe40000000f00 */
[----:B---345:R-:W-:Y:S05]  /*4210*/  CALL.REL.NOINC `($__internal_2_$__cuda_sm10x_tcgen05_guardrail_trap_unallocated_columns_being_dealloced) ;  /* 0x0000005400547944 */ /* 0x038fea0003c00000 */
.L_x_86:
[----:B------:R-:W-:Y:S01]  /*4220*/  NOP ;  /* 0x0000000000007918 */ /* 0x000fe20000000000 */
[----:B----4-:R-:W-:Y:S05]  /*4230*/  EXIT ;  /* 0x000000000000794d */ /* 0x010fea0003800000 */
.L_x_57:
[----:B------:R-:W-:-:S09]  /*4240*/  UISETP.NE.OR UP5, UPT, UR10, 0x3, !UP5 ;  /* 0x000000030a00788c */ /* 0x000fd2000efa5670 */
[----:B------:R-:W-:Y:S05]  /*4250*/  BRA.U UP5, `(.L_x_87) ;  /* 0x0000001105787547 */ /* 0x000fea000b800000 */
[----:B------:R-:W1:Y:S01]  /*4260*/  LDC R0, c[0x0][0xb30] ;  /* 0x0002cc00ff007b82 */ /* 0x000e620000000800 */
[----:B------:R-:W2:Y:S01]  /*4270*/  LDCU.64 UR8, c[0x0][0x888] ;  /* 0x00011100ff0877ac */ /* 0x000ea20008000a00 */
[----:B------:R-:W-:Y:S02]  /*4280*/  HFMA2 R25, -RZ, RZ, 0, 0 ;  /* 0x00000000ff197431 */ /* 0x000fe400000001ff */
[----:B-----5:R-:W-:Y:S01]  /*4290*/  IMAD.MOV.U32 R32, RZ, RZ, 0x1 ;  /* 0x00000001ff207424 */ /* 0x020fe200078e00ff */
[----:B------:R-:W-:Y:S01]  /*42a0*/  MOV R23, 0x1000 ;  /* 0x0000100000177802 */ /* 0x000fe20000000f00 */
[----:B------:R-:W3:Y:S01]  /*42b0*/  LDCU.64 UR4, c[0x0][0x890] ;  /* 0x00011200ff0477ac */ /* 0x000ee20008000a00 */
[----:B------:R-:W-:Y:S01]  /*42c0*/  IMAD.MOV.U32 R27, RZ, RZ, RZ ;  /* 0x000000ffff1b7224 */ /* 0x000fe200078e00ff */
[----:B------:R-:W4:Y:S01]  /*42d0*/  LDC R19, c[0x0][0x370] ;  /* 0x0000dc00ff137b82 */ /* 0x000f220000000800 */
[----:B------:R-:W-:Y:S01]  /*42e0*/  UMOV UR7, 0x400 ;  /* 0x0000040000077882 */ /* 0x000fe20000000000 */
[----:B------:R-:W-:-:S02]  /*42f0*/  UPLOP3.LUT UP1, UPT, UPT, UPT, UPT, 0x40, 0x4 ;  /* 0x000000000004789c */ /* 0x000fc40003f2e870 */
[----:B------:R-:W-:-:S04]  /*4300*/  ULEA UR7, UR37, UR7, 0x18 ;  /* 0x0000000725077291 */ /* 0x000fc8000f8ec0ff */
[----:B------:R-:W4:Y:S01]  /*4310*/  LDC R2, c[0x0][0xb0c] ;  /* 0x0002c300ff027b82 */ /* 0x000f220000000800 */
[----:B------:R-:W-:Y:S02]  /*4320*/  UIADD3 UR13, UPT, UPT, UR7, 0x78, URZ ;  /* 0x00000078070d7890 */ /* 0x000fe4000fffe0ff */
[----:B--2---:R-:W-:Y:S02]  /*4330*/  UISETP.NE.U32.AND UP3, UPT, UR8, URZ, UPT ;  /* 0x000000ff0800728c */ /* 0x004fe4000bf65070 */
[----:B------:R-:W-:Y:S02]  /*4340*/  UIADD3 UR41, UPT, UPT, UR7, 0x60, URZ ;  /* 0x0000006007297890 */ /* 0x000fe4000fffe0ff */
[----:B---3--:R-:W-:Y:S01]  /*4350*/  UISETP.NE.U32.AND UP4, UPT, UR4, URZ, UPT ;  /* 0x000000ff0400728c */ /* 0x008fe2000bf85070 */
[----:B------:R-:W2:Y:S01]  /*4360*/  LDC R18, c[0x0][0xb20] ;  /* 0x0002c800ff127b82 */ /* 0x000ea20000000800 */
[----:B-1----:R-:W-:Y:S01]  /*4370*/  ISETP.NE.AND P1, PT, R0, 0x1, PT ;  /* 0x000000010000780c */ /* 0x002fe20003f25270 */
[----:B------:R-:W-:-:S02]  /*4380*/  UISETP.NE.AND.EX UP3, UPT, UR9, URZ, UPT, UP3 ;  /* 0x000000ff0900728c */ /* 0x000fc4000bf65330 */
[----:B------:R-:W-:Y:S02]  /*4390*/  UIADD3 UR33, UPT, UPT, UR7, 0x68, URZ ;  /* 0x0000006807217890 */ /* 0x000fe4000fffe0ff */
[----:B------:R-:W-:Y:S02]  /*43a0*/  UIADD3 UR25, UPT, UPT, UR7, 0x70, URZ ;  /* 0x0000007007197890 */ /* 0x000fe4000fffe0ff */
[----:B------:R-:W1:Y:S01]  /*43b0*/  LDC.64 R36, c[0x0][0x348] ;  /* 0x0000d200ff247b82 */ /* 0x000e620000000a00 */
[----:B------:R-:W-:Y:S02]  /*43c0*/  UPRMT UR13, UR37, 0x654, UR13 ;  /* 0x00000654250d7896 */ /* 0x000fe4000800000d */
[----:B------:R-:W-:-:S05]  /*43d0*/  UISETP.NE.AND.EX UP4, UPT, UR5, URZ, UPT, UP4 ;  /* 0x000000ff0500728c */ /* 0x000fca000bf85340 */
[----:B------:R-:W3:Y:S08]  /*43e0*/  LDC.64 R16, c[0x0][0xb10] ;  /* 0x0002c400ff107b82 */ /* 0x000ef00000000a00 */
[----:B------:R-:W1:Y:S08]  /*43f0*/  LDC.64 R6, c[0x0][0xb18] ;  /* 0x0002c600ff067b82 */ /* 0x000e700000000a00 */
[----:B------:R-:W1:Y:S08]  /*4400*/  LDC.64 R4, c[0x0][0xb28] ;  /* 0x0002ca00ff047b82 */ /* 0x000e700000000a00 */
[----:B--2-4-:R-:W1:Y:S02]  /*4410*/  LDC R22, c[0x0][0x374] ;  /* 0x0000dd00ff167b82 */ /* 0x014e640000000800 */
.L_x_98:
[----:B------:R-:W-:Y:S02]  /*4420*/  LEA R0, R27, UR7, 0x3 ;  /* 0x000000071b007c11 */ /* 0x000fe4000f8e18ff */
[----:B------:R-:W-:Y:S02]  /*4430*/  SHF.L.U32 R3, R25, 0x1f, RZ ;  /* 0x0000001f19037819 */ /* 0x000fe400000006ff */
[----:B------:R-:W-:Y:S02]  /*4440*/  LEA R28, R27, UR7, 0x4 ;  /* 0x000000071b1c7c11 */ /* 0x000fe4000f8e20ff */
[----:B--2---:R-:W2:Y:S02]  /*4450*/  SYNCS.PHASECHK.TRANS64.TRYWAIT P0, [R0+URZ+0xb0], R3 ;  /* 0x0000b003000075a7 */ /* 0x004ea400080011ff */
[----:B--2---:R-:W-:Y:S05]  /*4460*/  @!P0 BRA `(.L_x_88) ;  /* 0x0000004c00588947 */ /* 0x004fea0003800000 */
.L_x_185:
[----:B------:R-:W-:Y:S01]  /*4470*/  ISETP.GE.AND P0, PT, R26, 0x1, PT ;  /* 0x000000011a00780c */ /* 0x000fe20003f06270 */
[----:B------:R-:W4:Y:S01]  /*4480*/  LDS.128 R28, [R28+0x140] ;  /* 0x000140001c1c7984 */ /* 0x000f220000000c00 */
[----:B--2---:R-:W-:Y:S01]  /*4490*/  VIADD R0, R0, 0xc0 ;  /* 0x000000c000007836 */ /* 0x004fe20000000000 */
[----:B------:R-:W-:Y:S01]  /*44a0*/  @!PT LDS RZ, [RZ] ;  /* 0x00000000fffff984 */ /* 0x000fe20000000800 */
[----:B------:R-:W-:Y:S01]  /*44b0*/  @!PT LDS RZ, [RZ] ;  /* 0x00000000fffff984 */ /* 0x000fe20000000800 */
[----:B------:R-:W-:Y:S01]  /*44c0*/  @!PT LDS RZ, [RZ] ;  /* 0x00000000fffff984 */ /* 0x000fe20000000800 */
[----:B------:R-:W-:Y:S01]  /*44d0*/  @!PT LDS RZ, [RZ] ;  /* 0x00000000fffff984 */ /* 0x000fe20000000800 */
[----:B------:R2:W-:Y:S06]  /*44e0*/  MEMBAR.ALL.CTA ;  /* 0x0000000000007992 */ /* 0x0005ec0000008000 */
[----:B--2---:R-:W2:Y:S01]  /*44f0*/  FENCE.VIEW.ASYNC.S ;  /* 0x00000000000073c6 */ /* 0x004ea20000000000 */
[----:B------:R-:W-:Y:S04]  /*4500*/  PRMT R0, RZ, 0x654, R0 ;  /* 0x00000654ff007816 */ /* 0x000fe80000000000 */
[----:B--2---:R2:W-:Y:S01]  /*4510*/  SYNCS.ARRIVE.TRANS64.RED.A1T0 RZ, [R0+URZ], RZ ;  /* 0x000000ff00ff79a7 */ /* 0x0045e200081004ff */
[----:B----4-:R-:W-:Y:S11]  /*4520*/  LOP3.LUT P3, RZ, R30, 0x1, RZ, 0xc0, !PT ;  /* 0x000000011eff7812 */ /* 0x010ff6000786c0ff */
[----:B------:R-:W-:Y:S02]  /*4530*/  @!UPT UIADD3 URZ, UPT, UPT, URZ, URZ, URZ ;  /* 0x000000fffffff290 */ /* 0x000fe4000fffe0ff */
[----:B------:R-:W-:Y:S02]  /*4540*/  @P3 MOV R13, R28 ;  /* 0x0000001c000d3202 */ /* 0x000fe40000000f00 */
[----:B------:R-:W-:Y:S01]  /*4550*/  @P3 LOP3.LUT R8, R29, 0xffff, RZ, 0xc0, !PT ;  /* 0x0000ffff1d083812 */ /* 0x000fe200078ec0ff */
[----:B--2---:R-:W-:Y:S06]  /*4560*/  @!P0 BRA `(.L_x_89) ;  /* 0x0000000000a48947 */ /* 0x004fec0003800000 */
[----:B-1----:R-:W-:Y:S01]  /*4570*/  IMAD.HI.U32 R33, R22, R7, RZ ;  /* 0x0000000716217227 */ /* 0x002fe200078e00ff */
[----:B------:R-:W-:Y:S02]  /*4580*/  ISETP.NE.AND P0, PT, R6, 0x1, PT ;  /* 0x000000010600780c */ /* 0x000fe40003f05270 */
[----:B------:R-:W-:Y:S01]  /*4590*/  ISETP.NE.AND P2, PT, R26, 0x1, PT ;  /* 0x000000011a00780c */ /* 0x000fe20003f45270 */
[----:B---3--:R-:W-:Y:S01]  /*45a0*/  IMAD.HI.U32 R34, R19, R16, RZ ;  /* 0x0000001013227227 */ /* 0x008fe200078e00ff */
[----:B------:R-:W-:Y:S02]  /*45b0*/  SHF.R.U32.HI R33, RZ, R18, R33 ;  /* 0x00000012ff217219 */ /* 0x000fe40000011621 */
[----:B------:R-:W-:Y:S01]  /*45c0*/  ISETP.NE.AND P4, PT, R2, 0x1, PT ;  /* 0x000000010200780c */ /* 0x000fe20003f85270 */
[----:B------:R-:W-:Y:S01]  /*45d0*/  IMAD.HI.U32 R38, R13, R16, RZ ;  /* 0x000000100d267227 */ /* 0x000fe200078e00ff */
[----:B------:R-:W-:Y:S02]  /*45e0*/  SHF.R.U32.HI R34, RZ, R17, R34 ;  /* 0x00000011ff227219 */ /* 0x000fe40000011622 */
[----:B------:R-:W-:Y:S01]  /*45f0*/  SEL R3, R22, R33, !P0 ;  /* 0x0000002116037207 */ /* 0x000fe20004000000 */
[C---:B------:R-:W-:Y:S01]  /*4600*/  IMAD.HI.U32 R33, R8.reuse, R7, RZ ;  /* 0x0000000708217227 */ /* 0x040fe200078e00ff */
[----:B------:R-:W-:Y:S02]  /*4610*/  SEL R11, R19, R34, !P4 ;  /* 0x00000022130b7207 */ /* 0x000fe40006000000 */
[----:B------:R-:W-:Y:S01]  /*4620*/  SHF.R.U32.HI R38, RZ, R17, R38 ;  /* 0x00000011ff267219 */ /* 0x000fe20000011626 */
[----:B------:R-:W-:Y:S01]  /*4630*/  IMAD.HI.U32 R40, R3, R4, RZ ;  /* 0x0000000403287227 */ /* 0x000fe200078e00ff */
[----:B------:R-:W-:Y:S03]  /*4640*/  SHF.R.U32.HI R33, RZ, R18, R33 ;  /* 0x00000012ff217219 */ /* 0x000fe60000011621 */
[----:B------:R-:W-:Y:S01]  /*4650*/  IMAD.HI.U32 R34, R11, R4, RZ ;  /* 0x000000040b227227 */ /* 0x000fe200078e00ff */
[----:B------:R-:W-:Y:S02]  /*4660*/  @P2 SHF.R.U32.HI R3, RZ, R5, R40 ;  /* 0x00000005ff032219 */ /* 0x000fe40000011628 */
[----:B------:R-:W-:Y:S02]  /*4670*/  SEL R9, R8, R33, !P0 ;  /* 0x0000002108097207 */ /* 0x000fe40004000000 */
[----:B------:R-:W-:Y:S01]  /*4680*/  @P2 SHF.R.U32.HI R11, RZ, R5, R34 ;  /* 0x00000005ff0b2219 */ /* 0x000fe20000011622 */
[C---:B------:R-:W-:Y:S01]  /*4690*/  IMAD R10, R26.reuse, R3, RZ ;  /* 0x000000031a0a7224 */ /* 0x040fe200078e02ff */
[----:B------:R-:W-:Y:S01]  /*46a0*/  SEL R3, R13, R38, !P4 ;  /* 0x000000260d037207 */ /* 0x000fe20006000000 */
[C---:B------:R-:W-:Y:S03]  /*46b0*/  IMAD.HI.U32 R14, R9.reuse, R4, RZ ;  /* 0x00000004090e7227 */ /* 0x040fe600078e00ff */
[----:B------:R-:W-:Y:S01]  /*46c0*/  ISETP.GE.AND P0, PT, R9, R10, PT ;  /* 0x0000000a0900720c */ /* 0x000fe20003f06270 */
[C---:B------:R-:W-:Y:S01]  /*46d0*/  IMAD R12, R26.reuse, R11, RZ ;  /* 0x0000000b1a0c7224 */ /* 0x040fe200078e02ff */
[-C--:B------:R-:W-:Y:S04]  /*46e0*/  SHF.R.U32.HI R14, RZ, R5.reuse, R14 ;  /* 0x00000005ff0e7219 */ /* 0x080fe8000001160e */
[----:B------:R-:W-:Y:S02]  /*46f0*/  ISETP.GE.OR P0, PT, R3, R12, P0 ;  /* 0x0000000c0300720c */ /* 0x000fe40000706670 */
[----:B------:R-:W-:Y:S05]  /*4700*/  SEL R15, R9, R14, !P2 ;  /* 0x0000000e090f7207 */ /* 0x000fea0005000000 */
[----:B------:R-:W-:Y:S04]  /*4710*/  IMAD.MOV R14, RZ, RZ, -R15 ;  /* 0x000000ffff0e7224 */ /* 0x000fe800078e0a0f */
[----:B------:R-:W-:Y:S02]  /*4720*/  IMAD R14, R26, R14, R9 ;  /* 0x0000000e1a0e7224 */ /* 0x000fe400078e0209 */
[C---:B------:R-:W-:Y:S05]  /*4730*/  @!P0 IMAD.HI.U32 R10, R3.reuse, R4, RZ ;  /* 0x00000004030a8227 */ /* 0x040fea00078e00ff */
[----:B------:R-:W-:Y:S04]  /*4740*/  @!P0 SHF.R.U32.HI R10, RZ, R5, R10 ;  /* 0x00000005ff0a8219 */ /* 0x000fe8000001160a */
[----:B------:R-:W-:Y:S01]  /*4750*/  @!P0 SEL R0, R3, R10, !P2 ;  /* 0x0000000a03008207 */ /* 0x000fe20005000000 */
[----:B------:R-:W-:Y:S03]  /*4760*/  IMAD.MOV R10, RZ, RZ, -R3 ;  /* 0x000000ffff0a7224 */ /* 0x000fe600078e0a03 */
[----:B------:R-:W-:Y:S01]  /*4770*/  @!P0 IADD3 R15, PT, PT, R15, -R0, RZ ;  /* 0x800000000f0f8210 */ /* 0x000fe20007ffe0ff */
[----:B------:R-:W-:Y:S01]  /*4780*/  @!P0 IMAD R0, R11, R14, R0 ;  /* 0x0000000e0b008224 */ /* 0x000fe200078e0200 */
[----:B------:R-:W-:Y:S01]  /*4790*/  IADD3 R11, PT, PT, -R9, RZ, RZ ;  /* 0x000000ff090b7210 */ /* 0x000fe20007ffe1ff */
[----:B------:R-:W-:Y:S02]  /*47a0*/  IMAD R13, R2, R10, R13 ;  /* 0x0000000a020d7224 */ /* 0x000fe400078e020d */
[----:B------:R-:W-:Y:S02]  /*47b0*/  @!P0 IMAD R9, R15, R26, R3 ;  /* 0x0000001a0f098224 */ /* 0x000fe400078e0203 */
[----:B------:R-:W-:Y:S02]  /*47c0*/  @!P0 IMAD.MOV.U32 R3, RZ, RZ, R0 ;  /* 0x000000ffff038224 */ /* 0x000fe400078e0000 */
[----:B------:R-:W-:Y:S02]  /*47d0*/  IMAD R8, R6, R11, R8 ;  /* 0x0000000b06087224 */ /* 0x000fe400078e0208 */
[----:B------:R-:W-:Y:S02]  /*47e0*/  IMAD R13, R3, R2, R13 ;  /* 0x00000002030d7224 */ /* 0x000fe400078e020d */
[----:B------:R-:W-:Y:S02]  /*47f0*/  IMAD R8, R9, R6, R8 ;  /* 0x0000000609087224 */ /* 0x000fe400078e0208 */
.L_x_89:
[----:B------:R-:W-:Y:S05]  /*4800*/  BRA.U UP1, `(.L_x_90) ;  /* 0x0000000101107547 */ /* 0x000fea000b800000 */
[----:B------:R-:W-:Y:S04]  /*4810*/  MOV R0, UR6 ;  /* 0x0000000600007c02 */ /* 0x000fe80008000f00 */
[----:B------:R-:W-:Y:S04]  /*4820*/  SHF.L.U32 R3, R0, 0x1f, RZ ;  /* 0x0000001f00037819 */ /* 0x000fe800000006ff */
[----:B------:R-:W2:Y:S02]  /*4830*/  SYNCS.PHASECHK.TRANS64.TRYWAIT P0, [UR7+0xa8], R3 ;  /* 0x0000a803ff0075a7 */ /* 0x000ea40008001107 */
[----:B--2---:R-:W-:Y:S05]  /*4840*/  @!P0 BRA `(.L_x_91) ;  /* 0x0000004800748947 */ /* 0x004fea0003800000 */
.L_x_90:
[----:B------:R-:W-:Y:S02]  /*4850*/  R2UR UR42, R20 ;  /* 0x00000000142a72ca */ /* 0x000fe400000e0000 */
[----:B------:R-:W-:Y:S02]  /*4860*/  R2UR UR43, R21 ;  /* 0x00000000152b72ca */ /* 0x000fe400000e0000 */
[----:B------:R-:W-:Y:S02]  /*4870*/  ISETP.NE.U32.AND P2, PT, RZ, UR4, PT ;  /* 0x00000004ff007c0c */ /* 0x000fe4000bf45070 */
[----:B------:R-:W-:Y:S02]  /*4880*/  SHF.L.U32 R12, R32, 0x1f, RZ ;  /* 0x0000001f200c7819 */ /* 0x000fe400000006ff */
[----:B------:R-:W-:Y:S05]  /*4890*/  ISETP.NE.AND.EX P2, PT, RZ, UR5, PT, P2 ;  /* 0x00000005ff007c0c */ /* 0x000fea000bf45320 */
[----:B------:R-:W-:Y:S02]  /*48a0*/  USHF.L.U32 UR42, UR42, 0x7, URZ ;  /* 0x000000072a2a7899 */ /* 0x000fe400080006ff */
[----:B------:R-:W-:Y:S01]  /*48b0*/  USHF.L.U32 UR43, UR43, 0x6, URZ ;  /* 0x000000062b2b7899 */ /* 0x000fe200080006ff */
[----:B------:R-:W-:Y:S11]  /*48c0*/  BRA.U !UP4, `(.L_x_92) ;  /* 0x000000010c347547 */ /* 0x000ff6000b800000 */
[----:B------:R-:W-:Y:S01]  /*48d0*/  UPLOP3.LUT UP0, UPT, UPT, UPT, UP3, 0x80, 0x8 ;  /* 0x000000000008789c */ /* 0x000fe20003f0f030 */
[----:B--2---:R-:W-:Y:S02]  /*48e0*/  HFMA2 R0, -RZ, RZ, 0, 5.9604644775390625e-08 ;  /* 0x00000001ff007431 */ /* 0x004fe400000001ff */
[----:B------:R-:W-:Y:S03]  /*48f0*/  IMAD.MOV.U32 R59, RZ, RZ, 0x1 ;  /* 0x00000001ff3b7424 */ /* 0x000fe600078e00ff */
[----:B------:R-:W-:Y:S05]  /*4900*/  PLOP3.LUT P0, PT, PT, PT, UP0, 0x80, 0x8 ;  /* 0x000000000008781c */ /* 0x000fea0003f0f008 */
[----:B------:R-:W2:Y:S01]  /*4910*/  @UP0 LDCU.64 UR10, c[0x0][0x888] ;  /* 0x00011100ff0a07ac */ /* 0x000ea20008000a00 */
[----:B------:R-:W-:Y:S07]  /*4920*/  @UP0 UIMAD UR8, UR36, UR4, URZ ;  /* 0x00000004240802a4 */ /* 0x000fee000f8e02ff */
[----:B------:R-:W-:Y:S01]  /*4930*/  @!P0 PRMT R59, R0, 0x7610, R59 ;  /* 0x00007610003b8816 */ /* 0x000fe2000000003b */
[----:B--2---:R-:W-:Y:S03]  /*4940*/  @UP0 UIMAD.WIDE UR10, UR8, 0x4, UR10 ;  /* 0x00000004080a08a5 */ /* 0x004fe6000f8e020a */
[----:B------:R-:W2:Y:S03]  /*4950*/  @!UP0 LDCU UR8, c[0x0][0x880] ;  /* 0x00011000ff0887ac */ /* 0x000ea60008000800 */
[----:B------:R-:W-:Y:S01]  /*4960*/  IMAD.U32 R10, RZ, RZ, UR10 ;  /* 0x0000000aff0a7e24 */ /* 0x000fe2000f8e00ff */
[----:B------:R-:W-:Y:S05]  /*4970*/  MOV R11, UR11 ;  /* 0x0000000b000b7c02 */ /* 0x000fea0008000f00 */
[----:B------:R4:W5:Y:S02]  /*4980*/  @P0 LDG.E R35, desc[UR46][R10.64] ;  /* 0x0000002e0a230981 */ /* 0x000964000c1e1900 */
[----:B--2-4-:R-:W-:Y:S07]  /*4990*/  @!P0 IMAD.U32 R35, RZ, RZ, UR8 ;  /* 0x00000008ff238e24 */ /* 0x014fee000f8e00ff */
.L_x_92:
[----:B-----5:R-:W-:Y:S01]  /*49a0*/  @!P2 FSETP.EQ.AND P0, PT, R35, RZ, PT ;  /* 0x000000ff2300a20b */ /* 0x020fe20003f02000 */
[----:B------:R-:W-:Y:S01]  /*49b0*/  @!UPT UIADD3 URZ, UPT, UPT, URZ, URZ, URZ ;  /* 0x000000fffffff290 */ /* 0x000fe2000fffe0ff */
[----:B------:R-:W-:Y:S11]  /*49c0*/  @!P2 BRA `(.L_x_93) ;  /* 0x000000000014a947 */ /* 0x000ff60003800000 */
[----:B------:R-:W-:Y:S02]  /*49d0*/  LOP3.LUT P2, RZ, R59, 0xff, RZ, 0xc0, !PT ;  /* 0x000000ff3bff7812 */ /* 0x000fe4000784c0ff */
[----:B------:R-:W-:Y:S04]  /*49e0*/  PLOP3.LUT P0, PT, PT, PT, UP0, 0x80, 0x8 ;  /* 0x000000000008781c */ /* 0x000fe80003f0f008 */
[----:B------:R-:W-:Y:S07]  /*49f0*/  PLOP3.LUT P0, PT, P0, PT, PT, 0x8, 0x80 ;  /* 0x000000000080781c */ /* 0x000fee000070e170 */
[----:B------:R-:W-:Y:S11]  /*4a00*/  @P2 FSETP.EQ.AND P0, PT, R35, RZ, PT ;  /* 0x000000ff2300220b */ /* 0x000ff60003f02000 */
[----:B------:R-:W-:Y:S02]  /*4a10*/  @!UPT UIADD3 URZ, UPT, UPT, URZ, URZ, URZ ;  /* 0x000000fffffff290 */ /* 0x000fe4000fffe0ff */
.L_x_93:
[----:B------:R-:W4:Y:S01]  /*4a20*/  SYNCS.PHASECHK.TRANS64.TRYWAIT P2, [UR7+0x80], R12 ;  /* 0x0000800cff0075a7 */ /* 0x000f220008041107 */
[----:B------:R-:W-:Y:S04]  /*4a30*/  ELECT P4, URZ, PT ;  /* 0x0000000000ff782f */ /* 0x000fe80003880000 */
[----:B------:R-:W-:Y:S11]  /*4a40*/  PLOP3.LUT P4, PT, P0, P4, PT, 0xf2, 0x2f ;  /* 0x00000000002f781c */ /* 0x000ff60000789e72 */
[----:B------:R-:W-:Y:S02]  /*4a50*/  @!UPT UIADD3 URZ, UPT, UPT, URZ, URZ, URZ ;  /* 0x000000fffffff290 */ /* 0x000fe4000fffe0ff */
[----:B-1----:R-:W-:Y:S05]  /*4a60*/  @!P4 IADD3 R9, P0, PT, R36, 0x580, RZ ;  /* 0x000005802409c810 */ /* 0x002fea0007f1e0ff */
[----:B--2---:R-:W-:Y:S01]  /*4a70*/  @!P4 IMAD.X R0, RZ, RZ, R37, P0 ;  /* 0x000000ffff00c224 */ /* 0x004fe200000e0625 */
[----:B----4-:R-:W-:Y:S07]  /*4a80*/  @!P2 BRA `(.L_x_94) ;  /* 0x0000004400fca947 */ /* 0x010fee0003800000 */
.L_x_188:
[----:B------:R-:W-:Y:S01]  /*4a90*/  @!P4 R2UR UR9, R9 ;  /* 0x000000000909c2ca */ /* 0x000fe200000e0000 */
[----:B------:R-:W-:Y:S01]  /*4aa0*/  VOTEU.ALL UP1, P4 ;  /* 0x0000000000ff7886 */ /* 0x000fe20002020000 */
[----:B------:R-:W-:Y:S01]  /*4ab0*/  @!P4 R2UR UR8, R0 ;  /* 0x000000000008c2ca */ /* 0x000fe200000e0000 */
[----:B------:R-:W-:Y:S01]  /*4ac0*/  VOTEU.ALL UP2, P4 ;  /* 0x0000000000ff7886 */ /* 0x000fe20002040000 */
[----:B------:R-:W-:Y:S01]  /*4ad0*/  UMOV UR16, 0x0 ;  /* 0x0000000000107882 */ /* 0x000fe20000000000 */
[----:B------:R-:W-:Y:S01]  /*4ae0*/  UMOV UR17, 0x10000000 ;  /* 0x1000000000117882 */ /* 0x000fe20000000000 */
[----:B------:R-:W-:Y:S01]  /*4af0*/  @!UP1 UIADD3 UR40, UPT, UPT, UR7, 0x200, URZ ;  /* 0x0000020007289890 */ /* 0x000fe2000fffe0ff */
[----:B------:R-:W-:Y:S01]  /*4b00*/  @!P4 IMAD.MOV.U32 R0, RZ, RZ, 0x1000 ;  /* 0x00001000ff00c424 */ /* 0x000fe200078e00ff */
[----:B------:R-:W-:Y:S01]  /*4b10*/  UMOV UR44, UR36 ;  /* 0x00000024002c7c82 */ /* 0x000fe20008000000 */
[----:B------:R-:W-:Y:S01]  /*4b20*/  @!UP1 UIADD3 UR10, UPT, UPT, UR42, 0x40, URZ ;  /* 0x000000402a0a9890 */ /* 0x000fe2000fffe0ff */
[----:B------:R-:W-:Y:S01]  /*4b30*/  @!P4 IADD3 R9, P0, PT, R36, 0x580, RZ ;  /* 0x000005802409c810 */ /* 0x000fe20007f1e0ff */
[----:B------:R-:W-:Y:S01]  /*4b40*/  UMOV UR11, UR43 ;  /* 0x0000002b000b7c82 */ /* 0x000fe20008000000 */
[----:B------:R-:W-:Y:S01]  /*4b50*/  UMOV UR12, UR36 ;  /* 0x00000024000c7c82 */ /* 0x000fe20008000000 */
[----:B------:R-:W-:Y:S01]  /*4b60*/  IMAD.U32 R10, RZ, RZ, UR9 ;  /* 0x00000009ff0a7e24 */ /* 0x000fe2000f8e00ff */
[----:B------:R-:W-:Y:S01]  /*4b70*/  UMOV UR9, UR41 ;  /* 0x0000002900097c82 */ /* 0x000fe20008000000 */
[----:B------:R-:W-:Y:S01]  /*4b80*/  IMAD.U32 R11, RZ, RZ, UR8 ;  /* 0x00000008ff0b7e24 */ /* 0x000fe2000f8e00ff */
[----:B------:R-:W-:Y:S02]  /*4b90*/  @!UP1 UIADD3 UR8, UPT, UPT, UR7, 0xa00, URZ ;  /* 0x00000a0007089890 */ /* 0x000fe4000fffe0ff */
[----:B------:R-:W-:Y:S01]  /*4ba0*/  @!P4 R2UR UR18, R10 ;  /* 0x000000000a12c2ca */ /* 0x000fe200000e0000 */
[----:B------:R-:W-:Y:S01]  /*4bb0*/  VOTEU.ALL UP1, P4 ;  /* 0x0000000000ff7886 */ /* 0x000fe20002020000 */
[----:B------:R-:W-:Y:S01]  /*4bc0*/  @!P4 R2UR UR19, R11 ;  /* 0x000000000b13c2ca */ /* 0x000fe200000e0000 */
[----:B------:R-:W-:Y:S11]  /*4bd0*/  UPRMT UR14, UR37, 0x654, UR41 ;  /* 0x00000654250e7896 */ /* 0x000ff60008000029 */
[----:B------:R-:W-:Y:S01]  /*4be0*/  @!UPT UIADD3 URZ, UPT, UPT, URZ, URZ, URZ ;  /* 0x000000fffffff290 */ /* 0x000fe2000fffe0ff */
[----:B------:R2:W-:Y:S01]  /*4bf0*/  @!UP2 UTMALDG.3D [UR40], [UR18], desc[UR16] ;  /* 0x000010281200a5b4 */ /* 0x0005e20008011000 */
[----:B------:R2:W-:Y:S01]  /*4c00*/  @!UP1 UTMALDG.3D [UR8], [UR18], desc[UR16] ;  /* 0x00001008120095b4 */ /* 0x0005e20008011000 */
[----:B------:R4:W-:Y:S01]  /*4c10*/  @!P4 SYNCS.ARRIVE.TRANS64.RED.A0TR RZ, [UR7+0x60], R0 ;  /* 0x00006000ffffc9a7 */ /* 0x0009e20008300407 */
[----:B------:R-:W-:Y:S01]  /*4c20*/  SYNCS.ARRIVE.TRANS64.RED.A1T0 RZ, [UR14], RZ ;  /* 0x000000ffffff79a7 */ /* 0x000fe2000810040e */
[----:B----4-:R-:W-:Y:S01]  /*4c30*/  @!P4 IMAD.X R0, RZ, RZ, R37, P0 ;  /* 0x000000ffff00c224 */ /* 0x010fe200000e0625 */
[----:B------:R-:W4:Y:S02]  /*4c40*/  SYNCS.PHASECHK.TRANS64.TRYWAIT P2, [UR7+0x88], R12 ;  /* 0x0000880cff0075a7 */ /* 0x000f240008041107 */
[----:B--2-4-:R-:W-:Y:S05]  /*4c50*/  @!P2 BRA `(.L_x_95) ;  /* 0x0000004400a0a947 */ /* 0x014fea0003800000 */
.L_x_190:
        /* <DEDUP_REMOVED lines=8> */
[----:B------:R-:W-:Y:S01]  /*4ce0*/  @!UP1 UIADD3 UR32, UPT, UPT, UR7, 0x1200, URZ ;  /* 0x0000120007209890 */ /* 0x000fe2000fffe0ff */
[----:B------:R-:W-:Y:S01]  /*4cf0*/  @!P4 IADD3 R21, P0, PT, R36, 0x580, RZ ;  /* 0x000005802415c810 */ /* 0x000fe20007f1e0ff */
[----:B------:R-:W-:Y:S01]  /*4d00*/  UMOV UR35, UR43 ;  /* 0x0000002b00237c82 */ /* 0x000fe20008000000 */
[----:B------:R-:W-:Y:S02]  /*4d10*/  @!UP1 UIADD3 UR10, UPT, UPT, UR42, 0x50, URZ ;  /* 0x000000502a0a9890 */ /* 0x000fe4000fffe0ff */
[----:B------:R-:W-:Y:S01]  /*4d20*/  IMAD.U32 R10, RZ, RZ, UR9 ;  /* 0x00000009ff0a7e24 */ /* 0x000fe2000f8e00ff */
[----:B------:R-:W-:Y:S01]  /*4d30*/  UMOV UR9, UR33 ;  /* 0x0000002100097c82 */ /* 0x000fe20008000000 */
[----:B------:R-:W-:Y:S01]  /*4d40*/  IMAD.U32 R11, RZ, RZ, UR8 ;  /* 0x00000008ff0b7e24 */ /* 0x000fe2000f8e00ff */
[----:B------:R-:W-:Y:S01]  /*4d50*/  @!UP1 UIADD3 UR8, UPT, UPT, UR7, 0x1a00, URZ ;  /* 0x00001a0007089890 */ /* 0x000fe2000fffe0ff */
[----:B------:R-:W-:Y:S01]  /*4d60*/  @!P4 IMAD.X R20, RZ, RZ, R37, P0 ;  /* 0x000000ffff14c224 */ /* 0x000fe200000e0625 */
[----:B------:R-:W-:Y:S01]  /*4d70*/  @!P4 R2UR UR18, R10 ;  /* 0x000000000a12c2ca */ /* 0x000fe200000e0000 */
[----:B------:R-:W-:Y:S01]  /*4d80*/  VOTEU.ALL UP1, P4 ;  /* 0x0000000000ff7886 */ /* 0x000fe20002020000 */
[----:B------:R-:W-:Y:S01]  /*4d90*/  @!P4 R2UR UR19, R11 ;  /* 0x000000000b13c2ca */ /* 0x000fe200000e0000 */
[----:B------:R-:W-:Y:S01]  /*4da0*/  UMOV UR11, UR43 ;  /* 0x0000002b000b7c82 */ /* 0x000fe20008000000 */
[----:B------:R-:W-:Y:S01]  /*4db0*/  UMOV UR12, UR36 ;  /* 0x00000024000c7c82 */ /* 0x000fe20008000000 */
[----:B------:R-:W-:Y:S10]  /*4dc0*/  UPRMT UR14, UR37, 0x654, UR33 ;  /* 0x00000654250e7896 */ /* 0x000ff40008000021 */
[----:B------:R2:W-:Y:S01]  /*4dd0*/  @!UP2 UTMALDG.3D [UR32], [UR18], desc[UR16] ;  /* 0x000010201200a5b4 */ /* 0x0005e20008011000 */
[----:B------:R2:W-:Y:S01]  /*4de0*/  @!UP1 UTMALDG.3D [UR8], [UR18], desc[UR16] ;  /* 0x00001008120095b4 */ /* 0x0005e20008011000 */
[----:B------:R2:W-:Y:S01]  /*4df0*/  @!P4 SYNCS.ARRIVE.TRANS64.RED.A0TR RZ, [UR7+0x68], R0 ;  /* 0x00006800ffffc9a7 */ /* 0x0005e20008300407 */
[----:B------:R-:W-:Y:S01]  /*4e00*/  SYNCS.ARRIVE.TRANS64.RED.A1T0 RZ, [UR14], RZ ;  /* 0x000000ffffff79a7 */ /* 0x000fe2000810040e */
[----:B------:R-:W4:Y:S02]  /*4e10*/  SYNCS.PHASECHK.TRANS64.TRYWAIT P2, [UR7+0x90], R12 ;  /* 0x0000900cff0075a7 */ /* 0x000f240008041107 */
[----:B--2-4-:R-:W-:Y:S05]  /*4e20*/  @!P2 BRA `(.L_x_96) ;  /* 0x000000440044a947 */ /* 0x014fea0003800000 */
.L_x_192:
[----:B------:R-:W2:Y:S01]  /*4e30*/  LDC.64 R14, c[0x0][0xb10] ;  /* 0x0002c400ff0e7b82 */ /* 0x000ea20000000a00 */
[----:B------:R-:W-:Y:S01]  /*4e40*/  @!P4 R2UR UR9, R21 ;  /* 0x000000001509c2ca */ /* 0x000fe200000e0000 */
[----:B------:R-:W-:Y:S01]  /*4e50*/  VOTEU.ALL UP1, P4 ;  /* 0x0000000000ff7886 */ /* 0x000fe20002020000 */
[----:B------:R-:W-:Y:S01]  /*4e60*/  @!P4 R2UR UR8, R20 ;  /* 0x000000001408c2ca */ /* 0x000fe200000e0000 */
[----:B------:R-:W-:Y:S01]  /*4e70*/  VOTEU.ALL UP2, P4 ;  /* 0x0000000000ff7886 */ /* 0x000fe20002040000 */
[----:B------:R-:W-:Y:S03]  /*4e80*/  UMOV UR16, 0x0 ;  /* 0x0000000000107882 */ /* 0x000fe60000000000 */
[----:B------:R-:W4:Y:S01]  /*4e90*/  LDC.64 R10, c[0x0][0xb18] ;  /* 0x0002c600ff0a7b82 */ /* 0x000f220000000a00 */
[----:B------:R-:W-:Y:S01]  /*4ea0*/  @!UP1 UIADD3 UR26, UPT, UPT, UR42, 0x20, URZ ;  /* 0x000000202a1a9890 */ /* 0x000fe2000fffe0ff */
[----:B------:R-:W-:Y:S01]  /*4eb0*/  @P3 SHF.R.U32.HI R24, RZ, 0x10, R29 ;  /* 0x00000010ff183819 */ /* 0x000fe2000001161d */
[----:B------:R-:W-:Y:S01]  /*4ec0*/  @!UP1 UIADD3 UR24, UPT, UPT, UR7, 0x2200, URZ ;  /* 0x0000220007189890 */ /* 0x000fe2000fffe0ff */
[----:B------:R-:W-:Y:S01]  /*4ed0*/  VIADD R27, R27, 0x1 ;  /* 0x000000011b1b7836 */ /* 0x000fe20000000000 */
[----:B------:R-:W-:Y:S03]  /*4ee0*/  UMOV UR17, 0x10000000 ;  /* 0x1000000000117882 */ /* 0x000fe60000000000 */
[----:B------:R-:W5:Y:S01]  /*4ef0*/  @!P1 LDC R0, c[0x0][0xb20] ;  /* 0x0002c800ff009b82 */ /* 0x000f620000000800 */
[----:B------:R-:W-:Y:S01]  /*4f00*/  UMOV UR27, UR43 ;  /* 0x0000002b001b7c82 */ /* 0x000fe20008000000 */
[----:B------:R-:W-:Y:S01]  /*4f10*/  IMAD.U32 R20, RZ, RZ, UR9 ;  /* 0x00000009ff147e24 */ /* 0x000fe2000f8e00ff */
[----:B------:R-:W-:Y:S05]  /*4f20*/  UMOV UR28, UR36 ;  /* 0x00000024001c7c82 */ /* 0x000fea0008000000 */
[----:B-1----:R-:W1:Y:S01]  /*4f30*/  @!P1 LDC R3, c[0x0][0xb0c] ;  /* 0x0002c300ff039b82 */ /* 0x002e620000000800 */
[----:B------:R-:W-:Y:S01]  /*4f40*/  IMAD.U32 R21, RZ, RZ, UR8 ;  /* 0x00000008ff157e24 */ /* 0x000fe2000f8e00ff */
[----:B------:R-:W-:Y:S01]  /*4f50*/  @!UP1 UIADD3 UR10, UPT, UPT, UR42, 0x60, URZ ;  /* 0x000000602a0a9890 */ /* 0x000fe2000fffe0ff */
[----:B------:R-:W-:Y:S01]  /*4f60*/  @!P4 R2UR UR18, R20 ;  /* 0x000000001412c2ca */ /* 0x000fe200000e0000 */
[----:B------:R-:W-:Y:S01]  /*4f70*/  @!UP1 UIADD3 UR8, UPT, UPT, UR7, 0x2a00, URZ ;  /* 0x00002a0007089890 */ /* 0x000fe2000fffe0ff */
[----:B------:R-:W-:Y:S01]  /*4f80*/  @!P4 IMAD.MOV.U32 R20, RZ, RZ, 0x1000 ;  /* 0x00001000ff14c424 */ /* 0x000fe200078e00ff */
[----:B------:R-:W-:Y:S01]  /*4f90*/  @!P4 R2UR UR19, R21 ;  /* 0x000000001513c2ca */ /* 0x000fe200000e0000 */
[----:B------:R-:W-:Y:S01]  /*4fa0*/  VOTEU.ALL UP1, P4 ;  /* 0x0000000000ff7886 */ /* 0x000fe20002020000 */
[----:B------:R-:W-:Y:S01]  /*4fb0*/  UMOV UR9, UR25 ;  /* 0x0000001900097c82 */ /* 0x000fe20008000000 */
[----:B------:R-:W-:Y:S01]  /*4fc0*/  UMOV UR11, UR43 ;  /* 0x0000002b000b7c82 */ /* 0x000fe20008000000 */
[----:B------:R-:W-:Y:S01]  /*4fd0*/  UMOV UR12, UR36 ;  /* 0x00000024000c7c82 */ /* 0x000fe20008000000 */
[----:B------:R-:W-:Y:S08]  /*4fe0*/  UPRMT UR14, UR37, 0x654, UR25 ;  /* 0x00000654250e7896 */ /* 0x000ff00008000019 */
[----:B------:R1:W-:Y:S02]  /*4ff0*/  @!UP2 UTMALDG.3D [UR24], [UR18], desc[UR16] ;  /* 0x000010181200a5b4 */ /* 0x0003e40008011000 */
[----:B-1----:R-:W-:Y:S01]  /*5000*/  @!P1 ISETP.NE.AND P2, PT, R3, 0x1, PT ;  /* 0x000000010300980c */ /* 0x002fe20003f45270 */
[C---:B--2---:R-:W-:Y:S01]  /*5010*/  @!P1 IMAD.HI.U32 R14, R13.reuse, R14, RZ ;  /* 0x0000000e0d0e9227 */ /* 0x044fe200078e00ff */
[----:B----4-:R-:W-:Y:S01]  /*5020*/  @!P1 ISETP.NE.AND P0, PT, R10, 0x1, PT ;  /* 0x000000010a00980c */ /* 0x010fe20003f05270 */
[----:B------:R1:W-:Y:S01]  /*5030*/  @!UP1 UTMALDG.3D [UR8], [UR18], desc[UR16] ;  /* 0x00001008120095b4 */ /* 0x0003e20008011000 */
[----:B------:R1:W-:Y:S01]  /*5040*/  @!P4 SYNCS.ARRIVE.TRANS64.RED.A0TR RZ, [UR7+0x70], R20 ;  /* 0x00007014ffffc9a7 */ /* 0x0003e20008300407 */
[C---:B------:R-:W-:Y:S01]  /*5050*/  @!P1 IMAD.HI.U32 R11, R8.reuse, R11, RZ ;  /* 0x0000000b080b9227 */ /* 0x040fe200078e00ff */
[----:B------:R-:W-:Y:S04]  /*5060*/  @!P1 SHF.R.U32.HI R14, RZ, R15, R14 ;  /* 0x0000000fff0e9219 */ /* 0x000fe8000001160e */
[----:B-----5:R-:W-:Y:S02]  /*5070*/  @!P1 SHF.R.U32.HI R9, RZ, R0, R11 ;  /* 0x00000000ff099219 */ /* 0x020fe4000001160b */
[----:B------:R-:W-:Y:S02]  /*5080*/  @!P1 SEL R14, R13, R14, !P2 ;  /* 0x0000000e0d0e9207 */ /* 0x000fe40005000000 */
[----:B------:R-:W-:Y:S05]  /*5090*/  @!P1 SEL R9, R8, R9, !P0 ;  /* 0x0000000908099207 */ /* 0x000fea0004000000 */
[----:B------:R-:W-:Y:S01]  /*50a0*/  @!P1 IMAD.IADD R0, R9, 0x1, -R14 ;  /* 0x0000000109009824 */ /* 0x000fe200078e0a0e */
[----:B------:R-:W-:Y:S01]  /*50b0*/  SYNCS.ARRIVE.TRANS64.RED.A1T0 RZ, [UR14], RZ ;  /* 0x000000ffffff79a7 */ /* 0x000fe2000810040e */
[----:B------:R-:W-:Y:S02]  /*50c0*/  @!P1 IMAD.IADD R9, R14, 0x1, -R9 ;  /* 0x000000010e099824 */ /* 0x000fe400078e0a09 */
[----:B------:R-:W-:Y:S02]  /*50d0*/  @!P1 IMAD R13, R0, R3, R13 ;  /* 0x00000003000d9224 */ /* 0x000fe400078e020d */
[----:B------:R-:W-:Y:S01]  /*50e0*/  @!P1 IMAD R8, R9, R10, R8 ;  /* 0x0000000a09089224 */ /* 0x000fe200078e0208 */
[----:B------:R-:W2:Y:S02]  /*50f0*/  SYNCS.PHASECHK.TRANS64.TRYWAIT P5, [UR7+0x98], R12 ;  /* 0x0000980cff0075a7 */ /* 0x000ea400080a1107 */
[----:B-12---:R-:W-:Y:S05]  /*5100*/  @!P5 BRA `(.L_x_97) ;  /* 0x0000004000a4d947 */ /* 0x006fea0003800000 */
.L_x_194:
[----:B-1----:R-:W-:Y:S01]  /*5110*/  @!P4 IADD3 R3, P0, PT, R36, 0x580, RZ ;  /* 0x000005802403c810 */ /* 0x002fe20007f1e0ff */
[----:B------:R-:W-:Y:S01]  /*5120*/  VOTEU.ALL UP1, P4 ;  /* 0x0000000000ff7886 */ /* 0x000fe20002020000 */
[----:B------:R-:W-:Y:S01]  /*5130*/  VOTEU.ALL UP2, P4 ;  /* 0x0000000000ff7886 */ /* 0x000fe20002040000 */
[----:B------:R-:W-:Y:S01]  /*5140*/  UMOV UR14, 0x0 ;  /* 0x00000000000e7882 */ /* 0x000fe20000000000 */
[----:B------:R-:W-:Y:S01]  /*5150*/  @!P4 R2UR UR9, R3 ;  /* 0x000000000309c2ca */ /* 0x000fe200000e0000 */
[----:B------:R-:W-:Y:S01]  /*5160*/  @!P4 IMAD.X R0, RZ, RZ, R37, P0 ;  /* 0x000000ffff00c224 */ /* 0x000fe200000e0625 */
[----:B------:R-:W-:Y:S01]  /*5170*/  @!UP1 UIADD3 UR17, UPT, UPT, UR7, 0x78, URZ ;  /* 0x0000007807119890 */ /* 0x000fe2000fffe0ff */
[----:B------:R-:W-:Y:S01]  /*5180*/  ISETP.NE.AND P0, PT, R27, 0x2, PT ;  /* 0x000000021b00780c */ /* 0x000fe20003f05270 */
[----:B------:R-:W-:Y:S01]  /*5190*/  @!UP1 UIADD3 UR18, UPT, UPT, UR42, 0x30, URZ ;  /* 0x000000302a129890 */ /* 0x000fe2000fffe0ff */
[----:B------:R-:W-:Y:S01]  /*51a0*/  LOP3.LUT R32, R32, 0x1, RZ, 0x3c, !PT ;  /* 0x0000000120207812 */ /* 0x000fe200078e3cff */
[----:B------:R-:W-:Y:S01]  /*51b0*/  @!UP1 UIADD3 UR16, UPT, UPT, UR7, 0x3200, URZ ;  /* 0x0000320007109890 */ /* 0x000fe2000fffe0ff */
[----:B------:R-:W-:Y:S01]  /*51c0*/  @!P4 R2UR UR8, R0 ;  /* 0x000000000008c2ca */ /* 0x000fe200000e0000 */
[----:B------:R-:W-:Y:S01]  /*51d0*/  UMOV UR15, 0x10000000 ;  /* 0x10000000000f7882 */ /* 0x000fe20000000000 */
[----:B------:R-:W-:Y:S01]  /*51e0*/  UMOV UR19, UR43 ;  /* 0x0000002b00137c82 */ /* 0x000fe20008000000 */
[----:B------:R-:W-:Y:S01]  /*51f0*/  UMOV UR20, UR36 ;  /* 0x0000002400147c82 */ /* 0x000fe20008000000 */
[----:B------:R-:W-:Y:S01]  /*5200*/  @!UP1 UIADD3 UR10, UPT, UPT, UR42, 0x70, URZ ;  /* 0x000000702a0a9890 */ /* 0x000fe2000fffe0ff */
[----:B------:R-:W-:Y:S01]  /*5210*/  SEL R0, RZ, 0x1, P0 ;  /* 0x00000001ff007807 */ /* 0x000fe20000000000 */
[----:B------:R-:W-:Y:S01]  /*5220*/  IMAD.U32 R10, RZ, RZ, UR9 ;  /* 0x00000009ff0a7e24 */ /* 0x000fe2000f8e00ff */
[----:B------:R-:W-:Y:S01]  /*5230*/  UMOV UR11, UR43 ;  /* 0x0000002b000b7c82 */ /* 0x000fe20008000000 */
[----:B------:R-:W-:Y:S01]  /*5240*/  UMOV UR12, UR36 ;  /* 0x00000024000c7c82 */ /* 0x000fe20008000000 */
[----:B------:R-:W-:Y:S01]  /*5250*/  UMOV UR9, UR17 ;  /* 0x0000001100097c82 */ /* 0x000fe20008000000 */
[----:B------:R-:W-:Y:S01]  /*5260*/  @P3 R2UR UR36, R24 ;  /* 0x00000000182432ca */ /* 0x000fe200000e0000 */
[----:B------:R-:W-:Y:S01]  /*5270*/  IMAD.IADD R20, R8, 0x1, R58 ;  /* 0x0000000108147824 */ /* 0x000fe200078e023a */
[----:B------:R-:W-:Y:S01]  /*5280*/  @!P4 R2UR UR22, R10 ;  /* 0x000000000a16c2ca */ /* 0x000fe200000e0000 */
[----:B------:R-:W-:Y:S01]  /*5290*/  IMAD.U32 R11, RZ, RZ, UR8 ;  /* 0x00000008ff0b7e24 */ /* 0x000fe2000f8e00ff */
[----:B------:R-:W-:Y:S01]  /*52a0*/  @!UP1 UIADD3 UR8, UPT, UPT, UR7, 0x3a00, URZ ;  /* 0x00003a0007089890 */ /* 0x000fe2000fffe0ff */
[----:B------:R-:W-:Y:S01]  /*52b0*/  LOP3.LUT R25, R25, R0, RZ, 0x3c, !PT ;  /* 0x0000000019197212 */ /* 0x000fe200078e3cff */
[----:B------:R-:W-:Y:S01]  /*52c0*/  VOTEU.ALL UP1, P4 ;  /* 0x0000000000ff7886 */ /* 0x000fe20002020000 */
[----:B------:R-:W-:Y:S01]  /*52d0*/  IMAD.IADD R21, R13, 0x1, R60 ;  /* 0x000000010d157824 */ /* 0x000fe200078e023c */
[----:B------:R-:W-:Y:S02]  /*52e0*/  @!P4 R2UR UR23, R11 ;  /* 0x000000000b17c2ca */ /* 0x000fe400000e0000 */
[----:B------:R-:W-:Y:S11]  /*52f0*/  SEL R27, R27, RZ, P0 ;  /* 0x000000ff1b1b7207 */ /* 0x000ff60000000000 */
[----:B------:R2:W-:Y:S01]  /*5300*/  @!UP2 UTMALDG.3D [UR16], [UR22], desc[UR14] ;  /* 0x00000e101600a5b4 */ /* 0x0005e20008011000 */
[----:B------:R2:W-:Y:S01]  /*5310*/  @!UP1 UTMALDG.3D [UR8], [UR22], desc[UR14] ;  /* 0x00000e08160095b4 */ /* 0x0005e20008011000 */
[----:B------:R2:W-:Y:S01]  /*5320*/  @!P4 SYNCS.ARRIVE.TRANS64.RED.A0TR RZ, [UR7+0x78], R23 ;  /* 0x00007817ffffc9a7 */ /* 0x0005e20008300407 */
[----:B------:R-:W-:Y:S01]  /*5330*/  UPLOP3.LUT UP1, UPT, UPT, UPT, UPT, 0x80, 0x8 ;  /* 0x000000000008789c */ /* 0x000fe20003f2f070 */
[----:B------:R-:W-:Y:S01]  /*5340*/  SYNCS.ARRIVE.TRANS64.RED.A1T0 RZ, [UR13], RZ ;  /* 0x000000ffffff79a7 */ /* 0x000fe2000810040d */
[----:B------:R-:W-:Y:S09]  /*5350*/  @P3 BRA `(.L_x_98) ;  /* 0xfffffff000303947 */ /* 0x000ff2000383ffff */
[----:B------:R-:W-:-:S04]  /*5360*/  SHF.L.U32 R3, R32, 0x1f, RZ ;  /* 0x0000001f20037819 */ /* 0x000fc800000006ff */
[----:B------:R-:W1:Y:S02]  /*5370*/  SYNCS.PHASECHK.TRANS64.TRYWAIT P0, [UR7+0x80], R3 ;  /* 0x00008003ff0075a7 */ /* 0x000e640008001107 */
[----:B-1----:R-:W-:Y:S05]  /*5380*/  @!P0 BRA `(.L_x_99) ;  /* 0x00000040001c8947 */ /* 0x002fea0003800000 */
.L_x_196:
[----:B------:R-:W4:Y:S02]  /*5390*/  SYNCS.PHASECHK.TRANS64.TRYWAIT P0, [UR7+0x88], R3 ;  /* 0x00008803ff0075a7 */ /* 0x000f240008001107 */
[----:B----4-:R-:W-:Y:S05]  /*53a0*/  @!P0 BRA `(.L_x_100) ;  /* 0x00000040002c8947 */ /* 0x010fea0003800000 */
.L_x_198:
[----:B------:R-:W4:Y:S02]  /*53b0*/  SYNCS.PHASECHK.TRANS64.TRYWAIT P0, [UR7+0x90], R3 ;  /* 0x00009003ff0075a7 */ /* 0x000f240008001107 */
[----:B----4-:R-:W-:Y:S05]  /*53c0*/  @!P0 BRA `(.L_x_101) ;  /* 0x00000040003c8947 */ /* 0x010fea0003800000 */
.L_x_200:
[----:B-1----:R-:W-:-:S07]  /*53d0*/  MOV R0, UR7 ;  /* 0x0000000700007c02 */ /* 0x002fce0008000f00 */
.L_x_102:
[----:B-1----:R-:W-:-:S04]  /*53e0*/  SHF.L.U32 R3, R32, 0x1f, RZ ;  /* 0x0000001f20037819 */ /* 0x002fc800000006ff */
[----:B------:R1:W4:Y:S03]  /*53f0*/  SYNCS.PHASECHK.TRANS64.TRYWAIT P0, [R0+URZ+0x98], R3 ;  /* 0x00009803000075a7 */ /* 0x00032600080011ff */
[----:B----4-:R-:W-:Y:S05]  /*5400*/  @!P0 NANOSLEEP.SYNCS 0x989680 ;  /* 0x009896800000895d */ /* 0x010fea0003900000 */
[----:B------:R-:W4:Y:S02]  /*5410*/  @!P0 SYNCS.PHASECHK.TRANS64 P0, [R0+URZ+0x98], R3 ;  /* 0x00009803000085a7 */ /* 0x000f2400080010ff */
[----:B--2-4-:R-:W-:Y:S05]  /*5420*/  @P0 EXIT ;  /* 0x000000000000094d */ /* 0x014fea0003800000 */
[----:B------:R-:W-:Y:S05]  /*5430*/  BRA `(.L_x_102) ;  /* 0xfffffffc00e87947 */ /* 0x000fea000383ffff */
.L_x_87:
[----:B------:R-:W-:-:S06]  /*5440*/  UISETP.GE.AND UP1, UPT, UR10, 0x4, UPT ;  /* 0x000000040a00788c */ /* 0x000fcc000bf26270 */
[----:B------:R-:W-:-:S13]  /*5450*/  PLOP3.LUT P0, PT, PT, PT, UP1, 0x80, 0x8 ;  /* 0x000000000008781c */ /* 0x000fda0003f0f018 */
[----:B------:R-:W-:Y:S05]  /*5460*/  @!P0 EXIT ;  /* 0x000000000000894d */ /* 0x000fea0003800000 */
[----:B------:R-:W-:Y:S01]  /*5470*/  BAR.SYNC.DEFER_BLOCKING 0x6, 0xa0 ;  /* 0x0182800000007b1d */ /* 0x000fe20000010000 */
[----:B------:R-:W-:Y:S02]  /*5480*/  IMAD.SHL.U32 R4, R66, 0x200000, RZ ;  /* 0x0020000042047824 */ /* 0x000fe400078e00ff */
[----:B------:R-:W-:Y:S02]  /*5490*/  HFMA2 R71, -RZ, RZ, 0, 5.9604644775390625e-08 ;  /* 0x00000001ff477431 */ /* 0x000fe400000001ff */
[C---:B------:R-:W-:Y:S01]  /*54a0*/  IMAD.SHL.U32 R65, R72.reuse, 0x10, RZ ;  /* 0x0000001048417824 */ /* 0x040fe200078e00ff */
[----:B------:R-:W-:Y:S01]  /*54b0*/  MOV R69, RZ ;  /* 0x000000ff00457202 */ /* 0x000fe20000000f00 */
[----:B------:R-:W-:Y:S01]  /*54c0*/  IMAD.U32 R33, R72, 0x10000, RZ ;  /* 0x0001000048217824 */ /* 0x000fe200078e00ff */
[----:B------:R-:W-:Y:S01]  /*54d0*/  UMOV UR48, 0x400 ;  /* 0x0000040000307882 */ /* 0x000fe20000000000 */
[----:B------:R-:W1:Y:S01]  /*54e0*/  LDC R63, c[0x0][0x370] ;  /* 0x0000dc00ff3f7b82 */ /* 0x000e620000000800 */
[----:B------:R-:W-:Y:S01]  /*54f0*/  ULEA UR48, UR37, UR48, 0x18 ;  /* 0x0000003025307291 */ /* 0x000fe2000f8ec0ff */
[----:B------:R-:W-:Y:S01]  /*5500*/  LOP3.LUT R4, R4, 0x200000, RZ, 0xc0, !PT ;  /* 0x0020000004047812 */ /* 0x000fe200078ec0ff */
[----:B------:R-:W-:Y:S01]  /*5510*/  IMAD.SHL.U32 R64, R72, 0x2, RZ ;  /* 0x0000000248407824 */ /* 0x000fe200078e00ff */
[C---:B------:R-:W-:Y:S01]  /*5520*/  LOP3.LUT R5, R65.reuse, 0x40, RZ, 0xc0, !PT ;  /* 0x0000004041057812 */ /* 0x040fe200078ec0ff */
[----:B------:R-:W-:Y:S01]  /*5530*/  IMAD.SHL.U32 R3, R66, 0x200, RZ ;  /* 0x0000020042037824 */ /* 0x000fe200078e00ff */
[----:B------:R-:W-:Y:S01]  /*5540*/  LOP3.LUT R2, R65, 0x5b0, RZ, 0xc0, !PT ;  /* 0x000005b041027812 */ /* 0x000fe200078ec0ff */
[----:B------:R-:W-:Y:S01]  /*5550*/  UIADD3 UR4, UPT, UPT, UR48, 0x200, URZ ;  /* 0x0000020030047890 */ /* 0x000fe2000fffe0ff */
[----:B------:R-:W2:Y:S01]  /*5560*/  LDC R28, c[0x0][0xb0c] ;  /* 0x0002c300ff1c7b82 */ /* 0x000ea20000000800 */
[----:B------:R-:W-:Y:S01]  /*5570*/  LOP3.LUT R33, R4, 0x400000, R33, 0xf8, !PT ;  /* 0x0040000004217812 */ /* 0x000fe200078ef821 */
[----:B------:R-:W-:Y:S01]  /*5580*/  IMAD.MOV.U32 R30, RZ, RZ, RZ ;  /* 0x000000ffff1e7224 */ /* 0x000fe200078e00ff */
[----:B------:R-:W-:Y:S01]  /*5590*/  LOP3.LUT R64, R5, 0x8, R64, 0xf8, !PT ;  /* 0x0000000805407812 */ /* 0x000fe200078ef840 */
[----:B------:R-:W-:Y:S01]  /*55a0*/  IMAD.MOV.U32 R70, RZ, RZ, RZ ;  /* 0x000000ffff467224 */ /* 0x000fe200078e00ff */
[----:B------:R-:W-:Y:S01]  /*55b0*/  LOP3.LUT R3, R2, 0x200, R3, 0xf8, !PT ;  /* 0x0000020002037812 */ /* 0x000fe200078ef803 */
[----:B------:R-:W-:Y:S01]  /*55c0*/  IMAD.MOV.U32 R76, RZ, RZ, RZ ;  /* 0x000000ffff4c7224 */ /* 0x000fe200078e00ff */
[----:B------:R-:W-:Y:S01]  /*55d0*/  LOP3.LUT P0, RZ, R65, 0x40, RZ, 0xc0, !PT ;  /* 0x0000004041ff7812 */ /* 0x000fe2000780c0ff */
[----:B------:R-:W3:Y:S01]  /*55e0*/  LDC R61, c[0x0][0xb20] ;  /* 0x0002c800ff3d7b82 */ /* 0x000ee20000000800 */
[----:B------:R-:W4:Y:S01]  /*55f0*/  LDS R0, [UR48+0x160] ;  /* 0x00016030ff007984 */ /* 0x000f220008000800 */
[----:B------:R-:W-:Y:S01]  /*5600*/  LOP3.LUT R64, R3, R64, RZ, 0xfc, !PT ;  /* 0x0000004003407212 */ /* 0x000fe200078efcff */
[----:B------:R-:W-:Y:S01]  /*5610*/  IMAD.U32 R67, RZ, RZ, UR4 ;  /* 0x00000004ff437e24 */ /* 0x000fe2000f8e00ff */
[----:B------:R-:W-:Y:S01]  /*5620*/  LOP3.LUT R72, R72, 0x60, RZ, 0xc0, !PT ;  /* 0x0000006048487812 */ /* 0x000fe200078ec0ff */
[----:B------:R-:W1:Y:S03]  /*5630*/  LDCU.64 UR52, c[0x0][0x348] ;  /* 0x00006900ff3477ac */ /* 0x000e660008000a00 */
[----:B------:R-:W1:Y:S01]  /*5640*/  LDC R27, c[0x0][0xb30] ;  /* 0x0002cc00ff1b7b82 */ /* 0x000e620000000800 */
[----:B------:R-:W1:Y:S01]  /*5650*/  LDCU.64 UR38, c[0x0][0x888] ;  /* 0x00011100ff2677ac */ /* 0x000e620008000a00 */
[----:B------:R-:W1:Y:S06]  /*5660*/  LDCU.64 UR44, c[0x0][0x890] ;  /* 0x00011200ff2c77ac */ /* 0x000e6c0008000a00 */
[----:B------:R-:W1:Y:S01]  /*5670*/  LDC.64 R56, c[0x0][0xb10] ;  /* 0x0002c400ff387b82 */ /* 0x000e620000000a00 */
[----:B------:R-:W-:Y:S01]  /*5680*/  UMOV UR49, URZ ;  /* 0x000000ff00317c82 */ /* 0x000fe20008000000 */
[----:B------:R-:W-:-:S06]  /*5690*/  UMOV UR51, URZ ;  /* 0x000000ff00337c82 */ /* 0x000fcc0008000000 */
[----:B------:R-:W1:Y:S08]  /*56a0*/  LDC.64 R24, c[0x0][0xb18] ;  /* 0x0002c600ff187b82 */ /* 0x000e700000000a00 */
[----:B------:R-:W1:Y:S08]  /*56b0*/  LDC.64 R22, c[0x0][0xb28] ;  /* 0x0002ca00ff167b82 */ /* 0x000e700000000a00 */
[----:B------:R-:W1:Y:S01]  /*56c0*/  LDC.64 R54, c[0x0][0x8b0] ;  /* 0x00022c00ff367b82 */ /* 0x000e620000000a00 */
[----:B----4-:R-:W-:Y:S01]  /*56d0*/  IMAD.IADD R33, R0, 0x1, R33 ;  /* 0x0000000100217824 */ /* 0x010fe200078e0221 */
[----:B------:R-:W-:-:S06]  /*56e0*/  P2R R0, PR, RZ, 0x1 ;  /* 0x00000001ff007803 */ /* 0x000fcc0000000000 */
[----:B------:R-:W4:Y:S08]  /*56f0*/  LDC.64 R52, c[0x0][0x8a8] ;  /* 0x00022a00ff347b82 */ /* 0x000f300000000a00 */
[----:B--23--:R-:W1:Y:S02]  /*5700*/  LDC R62, c[0x0][0x374] ;  /* 0x0000dd00ff3e7b82 */ /* 0x00ce640000000800 */
.L_x_146:
[C---:B------:R-:W-:Y:S02]  /*5710*/  LEA R0, R76.reuse, UR48, 0x3 ;  /* 0x000000304c007c11 */ /* 0x040fe4000f8e18ff */
[----:B------:R-:W-:Y:S02]  /*5720*/  SHF.L.U32 R3, R69, 0x1f, RZ ;  /* 0x0000001f45037819 */ /* 0x000fe400000006ff */
[----:B------:R-:W-:Y:S02]  /*5730*/  LEA R16, R76, UR48, 0x4 ;  /* 0x000000304c107c11 */ /* 0x000fe4000f8e20ff */
[----:B--2---:R-:W2:Y:S02]  /*5740*/  SYNCS.PHASECHK.TRANS64.TRYWAIT P0, [R0+URZ+0xb0], R3 ;  /* 0x0000b003000075a7 */ /* 0x004ea400080011ff */
[----:B--2---:R-:W-:Y:S05]  /*5750*/  @!P0 BRA `(.L_x_103) ;  /* 0x0000003c00708947 */ /* 0x004fea0003800000 */
.L_x_201:
[----:B------:R-:W3:Y:S01]  /*5760*/  LDC.64 R12, c[0x0][0xb10] ;  /* 0x0002c400ff0c7b82 */ /* 0x000ee20000000a00 */
[----:B------:R-:W4:Y:S01]  /*5770*/  LDS.128 R16, [R16+0x140] ;  /* 0x0001400010107984 */ /* 0x000f220000000c00 */
[----:B-1----:R-:W-:Y:S01]  /*5780*/  ISETP.NE.AND P1, PT, R27, 0x1, PT ;  /* 0x000000011b00780c */ /* 0x002fe20003f25270 */
[----:B--2---:R-:W-:Y:S01]  /*5790*/  VIADD R0, R0, 0xc0 ;  /* 0x000000c000007836 */ /* 0x004fe20000000000 */
[----:B------:R-:W-:Y:S04]  /*57a0*/  ISETP.GE.AND P0, PT, R26, 0x1, PT ;  /* 0x000000011a00780c */ /* 0x000fe80003f06270 */
[----:B------:R-:W1:Y:S01]  /*57b0*/  LDC.64 R10, c[0x0][0xb18] ;  /* 0x0002c600ff0a7b82 */ /* 0x000e620000000a00 */
[----:B------:R-:W-:Y:S01]  /*57c0*/  PRMT R0, RZ, 0x654, R0 ;  /* 0x00000654ff007816 */ /* 0x000fe20000000000 */
[----:B------:R-:W-:Y:S01]  /*57d0*/  @!PT LDS RZ, [RZ] ;  /* 0x00000000fffff984 */ /* 0x000fe20000000800 */
[----:B------:R-:W-:Y:S01]  /*57e0*/  @!PT LDS RZ, [RZ] ;  /* 0x00000000fffff984 */ /* 0x000fe20000000800 */
[----:B------:R-:W-:Y:S01]  /*57f0*/  @!PT LDS RZ, [RZ] ;  /* 0x00000000fffff984 */ /* 0x000fe20000000800 */
[----:B------:R-:W-:Y:S01]  /*5800*/  @!PT LDS RZ, [RZ] ;  /* 0x00000000fffff984 */ /* 0x000fe20000000800 */
[----:B------:R2:W-:Y:S06]  /*5810*/  MEMBAR.ALL.CTA ;  /* 0x0000000000007992 */ /* 0x0005ec0000008000 */
[----:B--2---:R-:W2:Y:S01]  /*5820*/  FENCE.VIEW.ASYNC.S ;  /* 0x00000000000073c6 */ /* 0x004ea20000000000 */
[----:B------:R-:W1:Y:S08]  /*5830*/  @!P1 LDC R14, c[0x0][0xb20] ;  /* 0x0002c800ff0e9b82 */ /* 0x000e700000000800 */
[----:B------:R-:W1:Y:S01]  /*5840*/  @!P1 LDC R9, c[0x0][0xb0c] ;  /* 0x0002c300ff099b82 */ /* 0x000e620000000800 */
[----:B--2---:R2:W-:Y:S01]  /*5850*/  SYNCS.ARRIVE.TRANS64.RED.A1T0 RZ, [R0+URZ], RZ ;  /* 0x000000ff00ff79a7 */ /* 0x0045e200081004ff */
[----:B----4-:R-:W-:Y:S04]  /*5860*/  LOP3.LUT P4, RZ, R18, 0x1, RZ, 0xc0, !PT ;  /* 0x0000000112ff7812 */ /* 0x010fe8000788c0ff */
[----:B------:R-:W-:Y:S09]  /*5870*/  P2R R73, PR, RZ, 0x10 ;  /* 0x00000010ff497803 */ /* 0x000ff20000000000 */
[----:B------:R-:W-:Y:S02]  /*5880*/  @P4 MOV R31, R16 ;  /* 0x00000010001f4202 */ /* 0x000fe40000000f00 */
[----:B------:R-:W-:Y:S01]  /*5890*/  @P4 LOP3.LUT R29, R17, 0xffff, RZ, 0xc0, !PT ;  /* 0x0000ffff111d4812 */ /* 0x000fe200078ec0ff */
[----:B--23--:R-:W-:Y:S06]  /*58a0*/  @!P0 BRA `(.L_x_104) ;  /* 0x0000000000a48947 */ /* 0x00cfec0003800000 */
[----:B------:R-:W-:Y:S01]  /*58b0*/  IMAD.HI.U32 R36, R62, R25, RZ ;  /* 0x000000193e247227 */ /* 0x000fe200078e00ff */
[----:B------:R-:W-:Y:S02]  /*58c0*/  ISETP.NE.AND P0, PT, R24, 0x1, PT ;  /* 0x000000011800780c */ /* 0x000fe40003f05270 */
[----:B------:R-:W-:Y:S01]  /*58d0*/  ISETP.NE.AND P2, PT, R26, 0x1, PT ;  /* 0x000000011a00780c */ /* 0x000fe20003f45270 */
[-C--:B------:R-:W-:Y:S01]  /*58e0*/  IMAD.HI.U32 R34, R63, R56.reuse, RZ ;  /* 0x000000383f227227 */ /* 0x080fe200078e00ff */
[----:B------:R-:W-:Y:S02]  /*58f0*/  SHF.R.U32.HI R37, RZ, R61, R36 ;  /* 0x0000003dff257219 */ /* 0x000fe40000011624 */
[----:B------:R-:W-:Y:S01]  /*5900*/  ISETP.NE.AND P3, PT, R28, 0x1, PT ;  /* 0x000000011c00780c */ /* 0x000fe20003f65270 */
[----:B------:R-:W-:Y:S01]  /*5910*/  IMAD.HI.U32 R40, R29, R25, RZ ;  /* 0x000000191d287227 */ /* 0x000fe200078e00ff */
[----:B------:R-:W-:Y:S02]  /*5920*/  SHF.R.U32.HI R34, RZ, R57, R34 ;  /* 0x00000039ff227219 */ /* 0x000fe40000011622 */
[----:B------:R-:W-:Y:S01]  /*5930*/  SEL R3, R62, R37, !P0 ;  /* 0x000000253e037207 */ /* 0x000fe20004000000 */
[----:B------:R-:W-:Y:S01]  /*5940*/  IMAD.HI.U32 R38, R31, R56, RZ ;  /* 0x000000381f267227 */ /* 0x000fe200078e00ff */
[----:B------:R-:W-:Y:S03]  /*5950*/  SEL R7, R63, R34, !P3 ;  /* 0x000000223f077207 */ /* 0x000fe60005800000 */
[-C--:B------:R-:W-:Y:S01]  /*5960*/  IMAD.HI.U32 R34, R3, R22.reuse, RZ ;  /* 0x0000001603227227 */ /* 0x080fe200078e00ff */
[----:B------:R-:W-:Y:S03]  /*5970*/  SHF.R.U32.HI R38, RZ, R57, R38 ;  /* 0x00000039ff267219 */ /* 0x000fe60000011626 */
[----:B------:R-:W-:Y:S01]  /*5980*/  IMAD.HI.U32 R36, R7, R22, RZ ;  /* 0x0000001607247227 */ /* 0x000fe200078e00ff */
[----:B------:R-:W-:Y:S02]  /*5990*/  @P2 SHF.R.U32.HI R3, RZ, R23, R34 ;  /* 0x00000017ff032219 */ /* 0x000fe40000011622 */
[----:B------:R-:W-:Y:S02]  /*59a0*/  SHF.R.U32.HI R34, RZ, R61, R40 ;  /* 0x0000003dff227219 */ /* 0x000fe40000011628 */
[----:B------:R-:W-:Y:S01]  /*59b0*/  @P2 SHF.R.U32.HI R7, RZ, R23, R36 ;  /* 0x00000017ff072219 */ /* 0x000fe20000011624 */
[C---:B------:R-:W-:Y:S01]  /*59c0*/  IMAD R2, R26.reuse, R3, RZ ;  /* 0x000000031a027224 */ /* 0x040fe200078e02ff */
[----:B------:R-:W-:Y:S02]  /*59d0*/  SEL R5, R29, R34, !P0 ;  /* 0x000000221d057207 */ /* 0x000fe40004000000 */
[----:B------:R-:W-:Y:S01]  /*59e0*/  SEL R3, R31, R38, !P3 ;  /* 0x000000261f037207 */ /* 0x000fe20005800000 */
[----:B------:R-:W-:Y:S01]  /*59f0*/  IMAD R4, R26, R7, RZ ;  /* 0x000000071a047224 */ /* 0x000fe200078e02ff */
[C---:B------:R-:W-:Y:S01]  /*5a00*/  ISETP.GE.AND P0, PT, R5.reuse, R2, PT ;  /* 0x000000020500720c */ /* 0x040fe20003f06270 */
[----:B------:R-:W-:Y:S03]  /*5a10*/  IMAD.HI.U32 R6, R5, R22, RZ ;  /* 0x0000001605067227 */ /* 0x000fe600078e00ff */
[----:B------:R-:W-:Y:S01]  /*5a20*/  ISETP.GE.OR P0, PT, R3, R4, P0 ;  /* 0x000000040300720c */ /* 0x000fe20000706670 */
[----:B------:R-:W-:Y:S01]  /*5a30*/  IMAD.MOV R4, RZ, RZ, -R3 ;  /* 0x000000ffff047224 */ /* 0x000fe200078e0a03 */
[-C--:B------:R-:W-:Y:S03]  /*5a40*/  SHF.R.U32.HI R6, RZ, R23.reuse, R6 ;  /* 0x00000017ff067219 */ /* 0x080fe60000011606 */
[----:B------:R-:W-:Y:S01]  /*5a50*/  IMAD R31, R28, R4, R31 ;  /* 0x000000041c1f7224 */ /* 0x000fe200078e021f */
[----:B------:R-:W-:Y:S05]  /*5a60*/  SEL R15, R5, R6, !P2 ;  /* 0x00000006050f7207 */ /* 0x000fea0005000000 */
[----:B------:R-:W-:Y:S02]  /*5a70*/  IMAD.MOV R6, RZ, RZ, -R15 ;  /* 0x000000ffff067224 */ /* 0x000fe400078e0a0f */
[C---:B------:R-:W-:Y:S04]  /*5a80*/  @!P0 IMAD.HI.U32 R2, R3.reuse, R22, RZ ;  /* 0x0000001603028227 */ /* 0x040fe800078e00ff */
[----:B------:R-:W-:Y:S01]  /*5a90*/  IMAD R6, R26, R6, R5 ;  /* 0x000000061a067224 */ /* 0x000fe200078e0205 */
[----:B------:R-:W-:Y:S04]  /*5aa0*/  @!P0 SHF.R.U32.HI R2, RZ, R23, R2 ;  /* 0x00000017ff028219 */ /* 0x000fe80000011602 */
[----:B------:R-:W-:Y:S02]  /*5ab0*/  @!P0 SEL R0, R3, R2, !P2 ;  /* 0x0000000203008207 */ /* 0x000fe40005000000 */
[----:B------:R-:W-:Y:S02]  /*5ac0*/  IADD3 R2, PT, PT, -R5, RZ, RZ ;  /* 0x000000ff05027210 */ /* 0x000fe40007ffe1ff */
[----:B------:R-:W-:Y:S01]  /*5ad0*/  @!P0 IADD3 R8, PT, PT, R15, -R0, RZ ;  /* 0x800000000f088210 */ /* 0x000fe20007ffe0ff */
[----:B------:R-:W-:Y:S02]  /*5ae0*/  @!P0 IMAD R0, R7, R6, R0 ;  /* 0x0000000607008224 */ /* 0x000fe400078e0200 */
[----:B------:R-:W-:Y:S02]  /*5af0*/  IMAD R29, R24, R2, R29 ;  /* 0x00000002181d7224 */ /* 0x000fe400078e021d */
[----:B------:R-:W-:Y:S02]  /*5b00*/  @!P0 IMAD R5, R8, R26, R3 ;  /* 0x0000001a08058224 */ /* 0x000fe400078e0203 */
[----:B------:R-:W-:Y:S04]  /*5b10*/  @!P0 IMAD.MOV.U32 R3, RZ, RZ, R0 ;  /* 0x000000ffff038224 */ /* 0x000fe800078e0000 */
[----:B------:R-:W-:Y:S02]  /*5b20*/  IMAD R31, R3, R28, R31 ;  /* 0x0000001c031f7224 */ /* 0x000fe400078e021f */
[----:B------:R-:W-:Y:S07]  /*5b30*/  IMAD R29, R5, R24, R29 ;  /* 0x00000018051d7224 */ /* 0x000fee00078e021d */
.L_x_104:
[----:B-1----:R-:W-:Y:S01]  /*5b40*/  @!P1 ISETP.NE.AND P0, PT, R10, 0x1, PT ;  /* 0x000000010a00980c */ /* 0x002fe20003f05270 */
[----:B------:R-:W-:Y:S01]  /*5b50*/  @!P1 IMAD.HI.U32 R3, R29, R11, RZ ;  /* 0x0000000b1d039227 */ /* 0x000fe200078e00ff */
[----:B------:R-:W-:Y:S01]  /*5b60*/  R2UR UR42, R21 ;  /* 0x00000000152a72ca */ /* 0x000fe200000e0000 */
[----:B------:R-:W-:Y:S01]  /*5b70*/  BSSY.RECONVERGENT B6, `(.L_x_105) ;  /* 0x0000031000067945 */ /* 0x000fe20003800200 */
[----:B------:R-:W-:Y:S01]  /*5b80*/  R2UR UR41, R20 ;  /* 0x00000000142972ca */ /* 0x000fe200000e0000 */
[----:B------:R-:W-:Y:S01]  /*5b90*/  @!P1 IMAD.HI.U32 R0, R31, R12, RZ ;  /* 0x0000000c1f009227 */ /* 0x000fe200078e00ff */
[----:B------:R-:W-:Y:S02]  /*5ba0*/  @!P1 SHF.R.U32.HI R2, RZ, R14, R3 ;  /* 0x0000000eff029219 */ /* 0x000fe40000011603 */
[----:B------:R-:W-:Y:S01]  /*5bb0*/  @!P1 ISETP.NE.AND P2, PT, R9, 0x1, PT ;  /* 0x000000010900980c */ /* 0x000fe20003f45270 */
[----:B------:R-:W-:Y:S01]  /*5bc0*/  VIADD R76, R76, 0x1 ;  /* 0x000000014c4c7836 */ /* 0x000fe20000000000 */
[----:B------:R-:W-:Y:S02]  /*5bd0*/  @!P1 SEL R2, R29, R2, !P0 ;  /* 0x000000021d029207 */ /* 0x000fe40004000000 */
[----:B------:R-:W-:Y:S02]  /*5be0*/  @!P1 SHF.R.U32.HI R0, RZ, R13, R0 ;  /* 0x0000000dff009219 */ /* 0x000fe40000011600 */
[----:B------:R-:W-:Y:S01]  /*5bf0*/  LOP3.LUT P0, RZ, R67, 0x90, RZ, 0xc0, !PT ;  /* 0x0000009043ff7812 */ /* 0x000fe2000780c0ff */
[----:B------:R-:W-:Y:S01]  /*5c00*/  USHF.L.U32 UR42, UR42, 0x6, URZ ;  /* 0x000000062a2a7899 */ /* 0x000fe200080006ff */
[----:B------:R-:W-:Y:S01]  /*5c10*/  @!P1 SEL R3, R31, R0, !P2 ;  /* 0x000000001f039207 */ /* 0x000fe20005000000 */
[----:B------:R-:W-:Y:S01]  /*5c20*/  USHF.L.U32 UR41, UR41, 0x7, URZ ;  /* 0x0000000729297899 */ /* 0x000fe200080006ff */
[----:B------:R-:W-:Y:S03]  /*5c30*/  @P4 SHF.R.U32.HI R68, RZ, 0x10, R17 ;  /* 0x00000010ff444819 */ /* 0x000fe60000011611 */
[----:B------:R-:W-:Y:S02]  /*5c40*/  @!P1 IMAD.IADD R0, R2, 0x1, -R3 ;  /* 0x0000000102009824 */ /* 0x000fe400078e0a03 */
[----:B------:R-:W-:Y:S02]  /*5c50*/  @!P1 IMAD.IADD R2, R3, 0x1, -R2 ;  /* 0x0000000103029824 */ /* 0x000fe400078e0a02 */
[----:B------:R-:W-:Y:S02]  /*5c60*/  @!P1 IMAD R31, R0, R9, R31 ;  /* 0x00000009001f9224 */ /* 0x000fe400078e021f */
[----:B------:R-:W-:Y:S01]  /*5c70*/  @!P1 IMAD R29, R2, R10, R29 ;  /* 0x0000000a021d9224 */ /* 0x000fe200078e021d */
[----:B------:R-:W-:Y:S06]  /*5c80*/  @!P0 BRA `(.L_x_106) ;  /* 0x00000000007c8947 */ /* 0x000fec0003800000 */
[----:B------:R-:W1:Y:S01]  /*5c90*/  LDCU.64 UR8, c[0x4][0x80] ;  /* 0x01001000ff0877ac */ /* 0x000e620008000a00 */
[----:B------:R-:W-:Y:S01]  /*5ca0*/  MOV R2, 0x0 ;  /* 0x0000000000027802 */ /* 0x000fe20000000f00 */
[----:B------:R-:W-:Y:S02]  /*5cb0*/  HFMA2 R12, -RZ, RZ, 0, 5.9604644775390625e-08 ;  /* 0x00000001ff0c7431 */ /* 0x000fe400000001ff */
[----:B------:R-:W-:Y:S01]  /*5cc0*/  IMAD.MOV.U32 R8, RZ, RZ, 0x70 ;  /* 0x00000070ff087424 */ /* 0x000fe200078e00ff */
[----:B------:R2:W3:Y:S01]  /*5cd0*/  LDC.64 R14, c[0x4][R2] ;  /* 0x01000000020e7b82 */ /* 0x0004e20000000a00 */
[----:B------:R-:W4:Y:S01]  /*5ce0*/  LDCU.64 UR6, c[0x4][0x88] ;  /* 0x01001100ff0677ac */ /* 0x000f220008000a00 */
[----:B------:R-:W-:Y:S01]  /*5cf0*/  IMAD.MOV.U32 R13, RZ, RZ, RZ ;  /* 0x000000ffff0d7224 */ /* 0x000fe200078e00ff */
[----:B------:R-:W2:Y:S01]  /*5d00*/  LDCU.64 UR4, c[0x4][0x8] ;  /* 0x01000100ff0477ac */ /* 0x000ea20008000a00 */
[----:B-1----:R-:W-:Y:S01]  /*5d10*/  MOV R5, UR9 ;  /* 0x0000000900057c02 */ /* 0x002fe20008000f00 */
[----:B------:R-:W-:Y:S01]  /*5d20*/  IMAD.U32 R4, RZ, RZ, UR8 ;  /* 0x00000008ff047e24 */ /* 0x000fe2000f8e00ff */
[----:B----4-:R-:W-:Y:S01]  /*5d30*/  MOV R7, UR7 ;  /* 0x0000000700077c02 */ /* 0x010fe20008000f00 */
[----:B------:R-:W-:Y:S01]  /*5d40*/  IMAD.U32 R6, RZ, RZ, UR6 ;  /* 0x00000006ff067e24 */ /* 0x000fe2000f8e00ff */
[----:B--2---:R-:W-:Y:S01]  /*5d50*/  MOV R11, UR5 ;  /* 0x00000005000b7c02 */ /* 0x004fe20008000f00 */
[----:B------:R-:W-:Y:S02]  /*5d60*/  IMAD.U32 R10, RZ, RZ, UR4 ;  /* 0x00000004ff0a7e24 */ /* 0x000fe4000f8e00ff */
[----:B------:R-:W-:Y:S07]  /*5d70*/  LEPC R20, `(.L_x_107) ;  /* 0x000000001014794e */ /* 0x000fee0000000000 */
[----:B---3-5:R-:W-:Y:S05]  /*5d80*/  CALL.ABS.NOINC R14 ;  /* 0x000000000e007343 */ /* 0x028fea0003c00000 */
.L_x_107:
[----:B------:R-:W1:Y:S01]  /*5d90*/  LDCU.64 UR8, c[0x4][0x80] ;  /* 0x01001000ff0877ac */ /* 0x000e620008000a00 */
[----:B------:R-:W2:Y:S01]  /*5da0*/  LDC.64 R2, c[0x4][R2] ;  /* 0x0100000002027b82 */ /* 0x000ea20000000a00 */
[----:B------:R-:W-:Y:S02]  /*5db0*/  HFMA2 R12, -RZ, RZ, 0, 5.9604644775390625e-08 ;  /* 0x00000001ff0c7431 */ /* 0x000fe400000001ff */
[----:B------:R-:W-:Y:S02]  /*5dc0*/  IMAD.MOV.U32 R8, RZ, RZ, 0x70 ;  /* 0x00000070ff087424 */ /* 0x000fe400078e00ff */
[----:B------:R-:W-:Y:S01]  /*5dd0*/  IMAD.MOV.U32 R13, RZ, RZ, RZ ;  /* 0x000000ffff0d7224 */ /* 0x000fe200078e00ff */
[----:B------:R-:W3:Y:S01]  /*5de0*/  LDCU.64 UR6, c[0x4][0x88] ;  /* 0x01001100ff0677ac */ /* 0x000ee20008000a00 */
[----:B------:R-:W4:Y:S01]  /*5df0*/  LDCU.64 UR4, c[0x4][0x8] ;  /* 0x01000100ff0477ac */ /* 0x000f220008000a00 */
[----:B-1----:R-:W-:Y:S02]  /*5e00*/  MOV R4, UR8 ;  /* 0x0000000800047c02 */ /* 0x002fe40008000f00 */
[----:B------:R-:W-:Y:S02]  /*5e10*/  MOV R5, UR9 ;  /* 0x0000000900057c02 */ /* 0x000fe40008000f00 */
[----:B---3--:R-:W-:Y:S01]  /*5e20*/  MOV R7, UR7 ;  /* 0x0000000700077c02 */ /* 0x008fe20008000f00 */
[----:B------:R-:W-:Y:S01]  /*5e30*/  IMAD.U32 R6, RZ, RZ, UR6 ;  /* 0x00000006ff067e24 */ /* 0x000fe2000f8e00ff */
[----:B----4-:R-:W-:Y:S01]  /*5e40*/  MOV R11, UR5 ;  /* 0x00000005000b7c02 */ /* 0x010fe20008000f00 */
[----:B------:R-:W-:Y:S02]  /*5e50*/  IMAD.U32 R10, RZ, RZ, UR4 ;  /* 0x00000004ff0a7e24 */ /* 0x000fe4000f8e00ff */
[----:B------:R-:W-:Y:S07]  /*5e60*/  LEPC R20, `(.L_x_106) ;  /* 0x000000001014794e */ /* 0x000fee0000000000 */
[----:B--2---:R-:W-:Y:S05]  /*5e70*/  CALL.ABS.NOINC R2 ;  /* 0x0000000002007343 */ /* 0x004fea0003c00000 */
.L_x_106:
[----:B------:R-:W-:Y:S05]  /*5e80*/  BSYNC.RECONVERGENT B6 ;  /* 0x0000000000067941 */ /* 0x000fea0003800200 */
.L_x_105:
[----:B------:R-:W-:Y:S01]  /*5e90*/  ISETP.NE.U32.AND P4, PT, R54, RZ, PT ;  /* 0x000000ff3600720c */ /* 0x000fe20003f85070 */
[----:B------:R-:W-:Y:S01]  /*5ea0*/  UISETP.NE.AND UP2, UPT, UR50, URZ, UPT ;  /* 0x000000ff3200728c */ /* 0x000fe2000bf45270 */
[----:B------:R-:W-:Y:S01]  /*5eb0*/  ISETP.NE.U32.AND P2, PT, RZ, UR38, PT ;  /* 0x00000026ff007c0c */ /* 0x000fe2000bf45070 */
[----:B------:R-:W-:Y:S01]  /*5ec0*/  UISETP.NE.U32.AND UP1, UPT, UR44, URZ, UPT ;  /* 0x000000ff2c00728c */ /* 0x000fe2000bf25070 */
[----:B------:R-:W-:Y:S01]  /*5ed0*/  ISETP.NE.AND.EX P4, PT, R55, RZ, PT, P4 ;  /* 0x000000ff3700720c */ /* 0x000fe20003f85340 */
[----:B------:R-:W-:Y:S01]  /*5ee0*/  UPLOP3.LUT UP0, UPT, UPT, UPT, UPT, 0x40, 0x4 ;  /* 0x000000000004789c */ /* 0x000fe20003f0e870 */
[----:B------:R-:W-:Y:S01]  /*5ef0*/  ISETP.NE.AND.EX P2, PT, RZ, UR39, PT, P2 ;  /* 0x00000027ff007c0c */ /* 0x000fe2000bf45320 */
[----:B------:R-:W-:Y:S01]  /*5f00*/  UISETP.NE.AND.EX UP1, UPT, UR45, URZ, UPT, UP1 ;  /* 0x000000ff2d00728c */ /* 0x000fe2000bf25310 */
[----:B------:R-:W-:Y:S04]  /*5f10*/  PLOP3.LUT P1, PT, PT, PT, UP2, 0x80, 0x8 ;  /* 0x000000000008781c */ /* 0x000fe80003f2f028 */
[----:B------:R-:W-:Y:S06]  /*5f20*/  @UP2 UPLOP3.LUT UP0, UPT, UPT, UPT, UP1, 0x80, 0x8 ;  /* 0x000000000008289c */ /* 0x000fec0003f0f010 */
[----:B------:R-:W-:Y:S01]  /*5f30*/  PLOP3.LUT P0, PT, PT, PT, UP0, 0x80, 0x8 ;  /* 0x000000000008781c */ /* 0x000fe20003f0f008 */
[----:B------:R-:W-:Y:S01]  /*5f40*/  @!UPT UIADD3 URZ, UPT, UPT, URZ, URZ, URZ ;  /* 0x000000fffffff290 */ /* 0x000fe2000fffe0ff */
[----:B------:R-:W-:Y:S11]  /*5f50*/  BRA.U !UP1, `(.L_x_108) ;  /* 0x0000000109387547 */ /* 0x000ff6000b800000 */
[----:B------:R-:W-:Y:S01]  /*5f60*/  UISETP.NE.U32.AND UP0, UPT, UR38, URZ, UPT ;  /* 0x000000ff2600728c */ /* 0x000fe2000bf05070 */
[----:B------:R-:W-:Y:S02]  /*5f70*/  HFMA2 R0, -RZ, RZ, 0, 5.9604644775390625e-08 ;  /* 0x00000001ff007431 */ /* 0x000fe400000001ff */
[----:B------:R-:W-:Y:S01]  /*5f80*/  IMAD.MOV.U32 R59, RZ, RZ, 0x1 ;  /* 0x00000001ff3b7424 */ /* 0x000fe200078e00ff */
[----:B------:R-:W-:Y:S06]  /*5f90*/  UISETP.NE.AND.EX UP0, UPT, UR39, URZ, UPT, UP0 ;  /* 0x000000ff2700728c */ /* 0x000fec000bf05300 */
[----:B------:R-:W-:Y:S05]  /*5fa0*/  PLOP3.LUT P3, PT, PT, PT, UP0, 0x80, 0x8 ;  /* 0x000000000008781c */ /* 0x000fea0003f6f008 */
[----:B------:R-:W1:Y:S01]  /*5fb0*/  @UP0 LDCU.64 UR6, c[0x0][0x888] ;  /* 0x00011100ff0607ac */ /* 0x000e620008000a00 */
[----:B------:R-:W-:Y:S07]  /*5fc0*/  @UP0 UIMAD UR4, UR36, UR44, URZ ;  /* 0x0000002c240402a4 */ /* 0x000fee000f8e02ff */
[----:B------:R-:W-:Y:S01]  /*5fd0*/  @!P3 PRMT R59, R0, 0x7610, R59 ;  /* 0x00007610003bb816 */ /* 0x000fe2000000003b */
[----:B-1----:R-:W-:Y:S03]  /*5fe0*/  @UP0 UIMAD.WIDE UR6, UR4, 0x4, UR6 ;  /* 0x00000004040608a5 */ /* 0x002fe6000f8e0206 */
[----:B------:R-:W1:Y:S03]  /*5ff0*/  @!UP0 LDCU UR4, c[0x0][0x880] ;  /* 0x00011000ff0487ac */ /* 0x000e660008000800 */
[----:B------:R-:W-:Y:S01]  /*6000*/  IMAD.U32 R2, RZ, RZ, UR6 ;  /* 0x00000006ff027e24 */ /* 0x000fe2000f8e00ff */
[----:B------:R-:W-:Y:S05]  /*6010*/  MOV R3, UR7 ;  /* 0x0000000700037c02 */ /* 0x000fea0008000f00 */
[----:B-----5:R2:W5:Y:S02]  /*6020*/  @P3 LDG.E R35, desc[UR46][R2.64] ;  /* 0x0000002e02233981 */ /* 0x020564000c1e1900 */
[----:B-12---:R-:W-:Y:S02]  /*6030*/  @!P3 IMAD.U32 R35, RZ, RZ, UR4 ;  /* 0x00000004ff23be24 */ /* 0x006fe4000f8e00ff */
.L_x_108:
[----:B------:R-:W-:Y:S05]  /*6040*/  @!P4 BRA `(.L_x_109) ;  /* 0x000000000020c947 */ /* 0x000fea0003800000 */
[----:B------:R-:W-:Y:S04]  /*6050*/  ISETP.NE.U32.AND P3, PT, R52, RZ, PT ;  /* 0x000000ff3400720c */ /* 0x000fe80003f65070 */
[----:B------:R-:W-:Y:S11]  /*6060*/  ISETP.NE.AND.EX P3, PT, R53, RZ, PT, P3 ;  /* 0x000000ff3500720c */ /* 0x000ff60003f65330 */
[----:B------:R-:W-:Y:S02]  /*6070*/  @!UPT UIADD3 URZ, UPT, UPT, URZ, URZ, URZ ;  /* 0x000000fffffff290 */ /* 0x000fe4000fffe0ff */
[----:B------:R-:W1:Y:S01]  /*6080*/  @P3 LDC.64 R2, c[0x0][0x8a8] ;  /* 0x00022a00ff023b82 */ /* 0x000e620000000a00 */
[----:B------:R-:W-:Y:S04]  /*6090*/  @P3 IMAD R0, R54, UR36, RZ ;  /* 0x0000002436003c24 */ /* 0x000fe8000f8e02ff */
[----:B-1----:R-:W-:Y:S05]  /*60a0*/  @P3 IMAD.WIDE R2, R0, 0x4, R2 ;  /* 0x0000000400023825 */ /* 0x002fea00078e0202 */
[----:B-----5:R1:W5:Y:S02]  /*60b0*/  @P3 LDG.E R32, desc[UR46][R2.64] ;  /* 0x0000002e02203981 */ /* 0x020364000c1e1900 */
[----:B-1----:R-:W2:Y:S02]  /*60c0*/  @!P3 LDC R32, c[0x0][0x8a0] ;  /* 0x00022800ff20bb82 */ /* 0x002ea40000000800 */
.L_x_109:
[----:B-----5:R-:W-:Y:S01]  /*60d0*/  FSETP.NEU.AND P3, PT, R35, RZ, PT ;  /* 0x000000ff2300720b */ /* 0x020fe20003f6d000 */
[----:B------:R-:W-:Y:S01]  /*60e0*/  IMAD.SHL.U32 R77, R64, 0x2, RZ ;  /* 0x00000002404d7824 */ /* 0x000fe200078e00ff */
[----:B------:R-:W-:Y:S01]  /*60f0*/  SEL R5, RZ, 0xffffffff, P2 ;  /* 0xffffffffff057807 */ /* 0x000fe20001000000 */
[----:B------:R-:W-:Y:S01]  /*6100*/  BSSY B1, `(.L_x_110) ;  /* 0x0000034000017945 */ /* 0x000fe20003800000 */
[----:B------:R-:W-:Y:S01]  /*6110*/  @P1 LOP3.LUT P2, RZ, R59, 0xff, RZ, 0xc0, !PT ;  /* 0x000000ff3bff1812 */ /* 0x000fe2000784c0ff */
[----:B------:R-:W-:Y:S01]  /*6120*/  IMAD.MOV.U32 R39, RZ, RZ, 0x1 ;  /* 0x00000001ff277424 */ /* 0x000fe200078e00ff */
[----:B------:R-:W-:Y:S01]  /*6130*/  @P1 SEL R0, RZ, 0xffffffff, P3 ;  /* 0xffffffffff001807 */ /* 0x000fe20001800000 */
[C---:B------:R-:W-:Y:S01]  /*6140*/  IMAD R34, R30.reuse, 0x40, R33 ;  /* 0x000000401e227824 */ /* 0x040fe200078e0221 */
[----:B------:R-:W-:Y:S01]  /*6150*/  LOP3.LUT R71, R71, 0x1, RZ, 0x3c, !PT ;  /* 0x0000000147477812 */ /* 0x000fe200078e3cff */
[----:B------:R-:W-:Y:S01]  /*6160*/  IMAD.MOV.U32 R38, RZ, RZ, RZ ;  /* 0x000000ffff267224 */ /* 0x000fe200078e00ff */
[----:B------:R-:W-:Y:S02]  /*6170*/  @P0 SEL R0, R5, R0, !P2 ;  /* 0x0000000005000207 */ /* 0x000fe40005000000 */
[----:B------:R-:W-:Y:S02]  /*6180*/  CS2R R50, SRZ ;  /* 0x0000000000327805 */ /* 0x000fe4000001ff00 */
[----:B------:R-:W-:Y:S02]  /*6190*/  LEA R74, R30, UR48, 0x3 ;  /* 0x000000301e4a7c11 */ /* 0x000fe4000f8e18ff */
[----:B------:R-:W-:Y:S02]  /*61a0*/  CS2R R48, SRZ ;  /* 0x0000000000307805 */ /* 0x000fe4000001ff00 */
[----:B------:R-:W-:Y:S02]  /*61b0*/  @P1 LOP3.LUT R0, R0, 0x1, RZ, 0xc0, !PT ;  /* 0x0000000100001812 */ /* 0x000fe400078ec0ff */
[----:B------:R-:W-:Y:S02]  /*61c0*/  CS2R R42, SRZ ;  /* 0x00000000002a7805 */ /* 0x000fe4000001ff00 */
[----:B------:R-:W-:Y:S02]  /*61d0*/  SHF.L.U32 R3, R70, 0x1f, RZ ;  /* 0x0000001f46037819 */ /* 0x000fe400000006ff */
[----:B------:R-:W-:Y:S02]  /*61e0*/  CS2R R40, SRZ ;  /* 0x0000000000287805 */ /* 0x000fe4000001ff00 */
[----:B------:R-:W-:Y:S01]  /*61f0*/  ISETP.NE.U32.OR P5, PT, R0, 0x1, !P1 ;  /* 0x000000010000780c */ /* 0x000fe20004fa5470 */
[----:B------:R-:W-:Y:S01]  /*6200*/  VIADD R82, R77, UR48 ;  /* 0x000000304d527c36 */ /* 0x000fe20008000000 */
[----:B------:R-:W-:Y:S02]  /*6210*/  PLOP3.LUT P2, PT, PT, PT, UP1, 0x80, 0x8 ;  /* 0x000000000008781c */ /* 0x000fe40003f4f018 */
[----:B------:R-:W-:Y:S02]  /*6220*/  SEL R0, RZ, 0xffffffff, P3 ;  /* 0xffffffffff007807 */ /* 0x000fe40001800000 */
[----:B------:R-:W-:Y:S02]  /*6230*/  LOP3.LUT P3, R75, R59, 0xff, RZ, 0xc0, !PT ;  /* 0x000000ff3b4b7812 */ /* 0x000fe4000786c0ff */
[----:B------:R-:W-:Y:S05]  /*6240*/  P2R R78, PR, RZ, 0x20 ;  /* 0x00000020ff4e7803 */ /* 0x000fea0000000000 */
[----:B------:R-:W-:Y:S02]  /*6250*/  @P5 SHF.L.U32 R2, R71, 0x1f, RZ ;  /* 0x0000001f47025819 */ /* 0x000fe400000006ff */
[----:B------:R-:W-:Y:S02]  /*6260*/  @P2 SEL R0, R5, R0, !P3 ;  /* 0x0000000005002207 */ /* 0x000fe40005800000 */
[----:B------:R-:W1:Y:S02]  /*6270*/  @P5 SYNCS.PHASECHK.TRANS64.TRYWAIT P1, [UR48+0x60], R2 ;  /* 0x00006002ff0055a7 */ /* 0x000e640008021130 */
[----:B------:R-:W-:Y:S04]  /*6280*/  LOP3.LUT R0, R0, 0x1, RZ, 0xc0, !PT ;  /* 0x0000000100007812 */ /* 0x000fe800078ec0ff */
[----:B------:R-:W-:Y:S04]  /*6290*/  ISETP.NE.U32.AND P4, PT, R0, 0x1, PT ;  /* 0x000000010000780c */ /* 0x000fe80003f85070 */
[----:B------:R-:W-:Y:S01]  /*62a0*/  P2R R80, PR, RZ, 0x10 ;  /* 0x00000010ff507803 */ /* 0x000fe20000000000 */
[----:B------:R3:W4:Y:S01]  /*62b0*/  SYNCS.PHASECHK.TRANS64.TRYWAIT P0, [R74+URZ+0xd0], R3 ;  /* 0x0000d0034a0075a7 */ /* 0x00072200080011ff */
[----:B-1----:R-:W-:Y:S01]  /*62c0*/  @P5 SEL R39, RZ, 0x1, !P1 ;  /* 0x00000001ff275807 */ /* 0x002fe20004800000 */
[----:B---3--:R-:W-:Y:S06]  /*62d0*/  @!P5 BRA `(.L_x_111) ;  /* 0x000000000058d947 */ /* 0x008fec0003800000 */
[C---:B------:R-:W-:Y:S01]  /*62e0*/  VIADD R0, R82.reuse, 0x200 ;  /* 0x0000020052007836 */ /* 0x040fe20000000000 */
[----:B------:R-:W-:Y:S01]  /*62f0*/  LOP3.LUT P5, RZ, R65, 0x40, RZ, 0xc0, !PT ;  /* 0x0000004041ff7812 */ /* 0x000fe200078ac0ff */
[----:B------:R-:W-:Y:S01]  /*6300*/  BSSY B0, `(.L_x_112) ;  /* 0x000000e000007945 */ /* 0x000fe20003800000 */
[----:B------:R-:W-:Y:S01]  /*6310*/  ISETP.NE.AND P2, PT, R39, RZ, PT ;  /* 0x000000ff2700720c */ /* 0x000fe20003f45270 */
[----:B------:R-:W-:Y:S01]  /*6320*/  @P4 VIADD R2, R82, 0x210 ;  /* 0x0000021052024836 */ /* 0x000fe20000000000 */
[----:B------:R-:W-:Y:S01]  /*6330*/  PLOP3.LUT P1, PT, PT, PT, PT, 0x8, 0x80 ;  /* 0x000000000080781c */ /* 0x000fe20003f2e170 */
[----:B------:R-:W-:Y:S01]  /*6340*/  IMAD.MOV.U32 R51, RZ, RZ, RZ ;  /* 0x000000ffff337224 */ /* 0x000fe200078e00ff */
[----:B------:R-:W-:Y:S02]  /*6350*/  @P4 PLOP3.LUT P1, PT, P5, PT, PT, 0x80, 0x8 ;  /* 0x000000000008481c */ /* 0x000fe40002f2f070 */
[----:B------:R-:W-:Y:S02]  /*6360*/  CS2R R48, SRZ ;  /* 0x0000000000307805 */ /* 0x000fe4000001ff00 */
[----:B------:R-:W-:Y:S02]  /*6370*/  CS2R R42, SRZ ;  /* 0x00000000002a7805 */ /* 0x000fe4000001ff00 */
[----:B------:R-:W-:Y:S07]  /*6380*/  CS2R R40, SRZ ;  /* 0x0000000000287805 */ /* 0x000fee000001ff00 */
[----:B------:R-:W-:Y:S01]  /*6390*/  @P1 VIADD R2, R0, 0xfffffff0 ;  /* 0xfffffff000021836 */ /* 0x000fe20000000000 */
[----:B------:R-:W-:Y:S06]  /*63a0*/  @P2 BRA `(.L_x_113) ;  /* 0x00000000000c2947 */ /* 0x000fec0003800000 */
[----:B------:R-:W-:Y:S04]  /*63b0*/  SHF.L.U32 R5, R71, 0x1f, RZ ;  /* 0x0000001f47057819 */ /* 0x000fe800000006ff */
[----:B------:R-:W1:Y:S02]  /*63c0*/  SYNCS.PHASECHK.TRANS64.TRYWAIT P1, [UR48+0x60], R5 ;  /* 0x00006005ff0075a7 */ /* 0x000e640008021130 */
[----:B-1----:R-:W-:Y:S05]  /*63d0*/  @!P1 BRA `(.L_x_114) ;  /* 0x0000003000649947 */ /* 0x002fea0003800000 */
.L_x_113:
[----:B------:R-:W-:Y:S05]  /*63e0*/  BSYNC B0 ;  /* 0x0000000000007941 */ /* 0x000fea0003800000 */
.L_x_112:
[----:B------:R-:W-:Y:S01]  /*63f0*/  ISETP.NE.AND P1, PT, R80, RZ, PT ;  /* 0x000000ff5000720c */ /* 0x000fe20003f25270 */
[----:B------:R-:W-:Y:S11]  /*6400*/  HFMA2 R38, -RZ, RZ, 0, 5.9604644775390625e-08 ;  /* 0x00000001ff267431 */ /* 0x000ff600000001ff */
[----:B------:R-:W-:Y:S01]  /*6410*/  @!UPT UIADD3 URZ, UPT, UPT, URZ, URZ, URZ ;  /* 0x000000fffffff290 */ /* 0x000fe2000fffe0ff */
[----:B------:R3:W1:Y:S04]  /*6420*/  @P1 LDS.128 R48, [R2] ;  /* 0x0000000002301984 */ /* 0x0006680000000c00 */
[----:B------:R3:W1:Y:S02]  /*6430*/  @P1 LDS.128 R40, [R77+UR48+0x200] ;  /* 0x000200304d281984 */ /* 0x0006640008000c00 */
.L_x_111:
[----:B------:R-:W-:Y:S05]  /*6440*/  BSYNC B1 ;  /* 0x0000000000017941 */ /* 0x000fea0003800000 */
.L_x_110:
[----:B-1----:R-:W-:Y:S04]  /*6450*/  SHF.R.U32.HI R5, RZ, 0x15, R34 ;  /* 0x00000015ff057819 */ /* 0x002fe80000011622 */
[----:B------:R-:W-:Y:S01]  /*6460*/  LOP3.LUT P1, RZ, R5, 0x3, R66, 0x48, !PT ;  /* 0x0000000305ff7812 */ /* 0x000fe20007824842 */
[----:B------:R-:W-:Y:S01]  /*6470*/  @!UPT UIADD3 URZ, UPT, UPT, URZ, URZ, URZ ;  /* 0x000000fffffff290 */ /* 0x000fe2000fffe0ff */
[----:B----4-:R-:W-:Y:S11]  /*6480*/  @P0 BRA `(.L_x_115) ;  /* 0x0000000000080947 */ /* 0x010ff60003800000 */
[----:B------:R-:W1:Y:S02]  /*6490*/  SYNCS.PHASECHK.TRANS64.TRYWAIT P0, [R74+URZ+0xd0], R3 ;  /* 0x0000d0034a0075a7 */ /* 0x000e6400080011ff */
[----:B-1----:R-:W-:Y:S05]  /*64a0*/  @!P0 BRA `(.L_x_116) ;  /* 0x0000003000488947 */ /* 0x002fea0003800000 */
.L_x_115:
[----:B------:R-:W-:Y:S05]  /*64b0*/  @!P1 BRA `(.L_x_117) ;  /* 0x0000000000409947 */ /* 0x000fea0003800000 */
[----:B------:R-:W4:Y:S01]  /*64c0*/  LDCU.64 UR8, c[0x4][0x70] ;  /* 0x01000e00ff0877ac */ /* 0x000f220008000a00 */
[----:B-1----:R-:W-:Y:S01]  /*64d0*/  MOV R3, 0x0 ;  /* 0x0000000000037802 */ /* 0x002fe20000000f00 */
[----:B------:R-:W-:Y:S02]  /*64e0*/  HFMA2 R12, -RZ, RZ, 0, 5.9604644775390625e-08 ;  /* 0x00000001ff0c7431 */ /* 0x000fe400000001ff */
[----:B------:R-:W-:Y:S02]  /*64f0*/  IMAD.MOV.U32 R8, RZ, RZ, 0x192 ;  /* 0x00000192ff087424 */ /* 0x000fe400078e00ff */
[----:B------:R-:W-:Y:S01]  /*6500*/  IMAD.MOV.U32 R13, RZ, RZ, RZ ;  /* 0x000000ffff0d7224 */ /* 0x000fe200078e00ff */
[----:B------:R-:W1:Y:S01]  /*6510*/  LDCU.64 UR6, c[0x4][0x78] ;  /* 0x01000f00ff0677ac */ /* 0x000e620008000a00 */
[----:B---3--:R-:W3:Y:S01]  /*6520*/  LDC.64 R2, c[0x4][R3] ;  /* 0x0100000003027b82 */ /* 0x008ee20000000a00 */
[----:B------:R-:W5:Y:S01]  /*6530*/  LDCU.64 UR4, c[0x4][0x10] ;  /* 0x01000200ff0477ac */ /* 0x000f620008000a00 */
[----:B----4-:R-:W-:Y:S01]  /*6540*/  MOV R5, UR9 ;  /* 0x0000000900057c02 */ /* 0x010fe20008000f00 */
[----:B------:R-:W-:Y:S01]  /*6550*/  IMAD.U32 R4, RZ, RZ, UR8 ;  /* 0x00000008ff047e24 */ /* 0x000fe2000f8e00ff */
[----:B-1----:R-:W-:Y:S01]  /*6560*/  MOV R7, UR7 ;  /* 0x0000000700077c02 */ /* 0x002fe20008000f00 */
[----:B------:R-:W-:Y:S01]  /*6570*/  IMAD.U32 R6, RZ, RZ, UR6 ;  /* 0x00000006ff067e24 */ /* 0x000fe2000f8e00ff */
[----:B-----5:R-:W-:Y:S01]  /*6580*/  MOV R11, UR5 ;  /* 0x00000005000b7c02 */ /* 0x020fe20008000f00 */
[----:B------:R-:W-:Y:S02]  /*6590*/  IMAD.U32 R10, RZ, RZ, UR4 ;  /* 0x00000004ff0a7e24 */ /* 0x000fe4000f8e00ff */
[----:B------:R-:W-:Y:S07]  /*65a0*/  LEPC R20, `(.L_x_117) ;  /* 0x000000001014794e */ /* 0x000fee0000000000 */
[----:B--23--:R-:W-:Y:S05]  /*65b0*/  CALL.ABS.NOINC R2 ;  /* 0x0000000002007343 */ /* 0x00cfea0003c00000 */
.L_x_117:
[----:B------:R-:W-:Y:S05]  /*65c0*/  WARPSYNC.ALL ;  /* 0x0000000000007948 */ /* 0x000fea0003800000 */
[----:B------:R-:W-:Y:S01]  /*65d0*/  R2UR UR4, R34 ;  /* 0x00000000220472ca */ /* 0x000fe200000e0000 */
[--C-:B------:R-:W-:Y:S01]  /*65e0*/  HADD2.F32 R20, -RZ, R40.reuse.H0_H0 ;  /* 0x20000028ff147230 */ /* 0x100fe20000004100 */
[----:B------:R-:W-:Y:S01]  /*65f0*/  MOV R81, 0x10 ;  /* 0x0000001000517802 */ /* 0x000fe20000000f00 */
[----:B------:R-:W-:Y:S01]  /*6600*/  HADD2.F32 R21, -RZ, R40.H1_H1 ;  /* 0x30000028ff157230 */ /* 0x000fe20000004100 */
[----:B------:R-:W-:Y:S01]  /*6610*/  LOP3.LUT P6, RZ, R65, 0x40, RZ, 0xc0, !PT ;  /* 0x0000004041ff7812 */ /* 0x000fe200078cc0ff */
[----:B------:R-:W-:Y:S01]  /*6620*/  HADD2.F32 R36, -RZ, R41.H1_H1 ;  /* 0x30000029ff247230 */ /* 0x000fe20000004100 */
[----:B------:R-:W-:Y:S01]  /*6630*/  ISETP.NE.AND P0, PT, R72, RZ, PT ;  /* 0x000000ff4800720c */ /* 0x000fe20003f05270 */
[----:B------:R-:W-:Y:S01]  /*6640*/  HADD2.F32 R37, -RZ, R43.H0_H0 ;  /* 0x2000002bff257230 */ /* 0x000fe20000004100 */
[----:B------:R-:W-:Y:S01]  /*6650*/  SEL R81, R81, 0xfffffff0, !P6 ;  /* 0xfffffff051517807 */ /* 0x000fe20007000000 */
[----:B------:R-:W-:Y:S03]  /*6660*/  BSSY.RECONVERGENT B0, `(.L_x_118) ;  /* 0x000004f000007945 */ /* 0x000fe60003800200 */
[----:B------:R-:W-:Y:S01]  /*6670*/  IADD3 R79, PT, PT, R82, R81, RZ ;  /* 0x00000051524f7210 */ /* 0x000fe20007ffe0ff */
[----:B------:R-:W2:Y:S02]  /*6680*/  LDTM.x16 R4, tmem[UR4] ;  /* 0x00000004000479ee */ /* 0x000ea40008240000 */
[C---:B--2---:R-:W-:Y:S01]  /*6690*/  FMUL R0, R32.reuse, R4 ;  /* 0x0000000420007220 */ /* 0x044fe20000400000 */
[C---:B---3--:R-:W-:Y:S01]  /*66a0*/  FMUL R2, R32.reuse, R5 ;  /* 0x0000000520027220 */ /* 0x048fe20000400000 */
[C---:B-1----:R-:W-:Y:S01]  /*66b0*/  FMUL R3, R32.reuse, R6 ;  /* 0x0000000620037220 */ /* 0x042fe20000400000 */
[C---:B------:R-:W-:Y:S01]  /*66c0*/  FMUL R7, R32.reuse, R7 ;  /* 0x0000000720077220 */ /* 0x040fe20000400000 */
[C---:B------:R-:W-:Y:S01]  /*66d0*/  FFMA R0, R35.reuse, R20, R0 ;  /* 0x0000001423007223 */ /* 0x040fe20000000000 */
[----:B------:R-:W-:Y:S02]  /*66e0*/  HADD2.F32 R20, -RZ, R41.H0_H0 ;  /* 0x20000029ff147230 */ /* 0x000fe40000004100 */
[C---:B------:R-:W-:Y:S01]  /*66f0*/  FFMA R2, R35.reuse, R21, R2 ;  /* 0x0000001523027223 */ /* 0x040fe20000000002 */
[--C-:B------:R-:W-:Y:S02]  /*6700*/  HADD2.F32 R21, -RZ, R42.reuse.H0_H0 ;  /* 0x2000002aff157230 */ /* 0x100fe40000004100 */
[C---:B------:R-:W-:Y:S01]  /*6710*/  FMUL R4, R32.reuse, R8 ;  /* 0x0000000820047220 */ /* 0x040fe20000400000 */
[C---:B------:R-:W-:Y:S01]  /*6720*/  FMUL R5, R32.reuse, R9 ;  /* 0x0000000920057220 */ /* 0x040fe20000400000 */
[C---:B------:R-:W-:Y:S01]  /*6730*/  FFMA R3, R35.reuse, R20, R3 ;  /* 0x0000001423037223 */ /* 0x040fe20000000003 */
[----:B------:R-:W-:Y:S02]  /*6740*/  HADD2.F32 R20, -RZ, R42.H1_H1 ;  /* 0x3000002aff147230 */ /* 0x000fe40000004100 */
[C---:B------:R-:W-:Y:S01]  /*6750*/  FFMA R7, R35.reuse, R36, R7 ;  /* 0x0000002423077223 */ /* 0x040fe20000000007 */
[C---:B------:R-:W-:Y:S01]  /*6760*/  FMUL R6, R32.reuse, R10 ;  /* 0x0000000a20067220 */ /* 0x040fe20000400000 */
[----:B------:R-:W-:Y:S02]  /*6770*/  HADD2.F32 R36, -RZ, R43.H1_H1 ;  /* 0x3000002bff247230 */ /* 0x000fe40000004100 */
[C---:B------:R-:W-:Y:S01]  /*6780*/  FMUL R11, R32.reuse, R11 ;  /* 0x0000000b200b7220 */ /* 0x040fe20000400000 */
[C---:B------:R-:W-:Y:S01]  /*6790*/  FFMA R4, R35.reuse, R21, R4 ;  /* 0x0000001523047223 */ /* 0x040fe20000000004 */
[C---:B------:R-:W-:Y:S01]  /*67a0*/  FFMA R5, R35.reuse, R20, R5 ;  /* 0x0000001423057223 */ /* 0x040fe20000000005 */
[C---:B------:R-:W-:Y:S01]  /*67b0*/  FFMA R6, R35.reuse, R37, R6 ;  /* 0x0000002523067223 */ /* 0x040fe20000000006 */
[--C-:B------:R-:W-:Y:S02]  /*67c0*/  HADD2.F32 R20, -RZ, R48.reuse.H0_H0 ;  /* 0x20000030ff147230 */ /* 0x100fe40000004100 */
[C---:B------:R-:W-:Y:S01]  /*67d0*/  FFMA R11, R35.reuse, R36, R11 ;  /* 0x00000024230b7223 */ /* 0x040fe2000000000b */
[C---:B------:R-:W-:Y:S01]  /*67e0*/  FMUL R8, R32.reuse, R12 ;  /* 0x0000000c20087220 */ /* 0x040fe20000400000 */
[----:B------:R-:W-:Y:S02]  /*67f0*/  HADD2.F32 R36, -RZ, R48.H1_H1 ;  /* 0x30000030ff247230 */ /* 0x000fe40000004100 */
[C---:B------:R-:W-:Y:S01]  /*6800*/  FMUL R9, R32.reuse, R13 ;  /* 0x0000000d20097220 */ /* 0x040fe20000400000 */
[--C-:B------:R-:W-:Y:S02]  /*6810*/  HADD2.F32 R21, -RZ, R49.reuse.H0_H0 ;  /* 0x20000031ff157230 */ /* 0x100fe40000004100 */
[C---:B------:R-:W-:Y:S01]  /*6820*/  FMUL R10, R32.reuse, R14 ;  /* 0x0000000e200a7220 */ /* 0x040fe20000400000 */
[C---:B------:R-:W-:Y:S01]  /*6830*/  FFMA R8, R35.reuse, R20, R8 ;  /* 0x0000001423087223 */ /* 0x040fe20000000008 */
[----:B------:R-:W-:Y:S02]  /*6840*/  HADD2.F32 R20, -RZ, R49.H1_H1 ;  /* 0x30000031ff147230 */ /* 0x000fe40000004100 */
[C---:B------:R-:W-:Y:S01]  /*6850*/  FFMA R9, R35.reuse, R36, R9 ;  /* 0x0000002423097223 */ /* 0x040fe20000000009 */
[C---:B------:R-:W-:Y:S01]  /*6860*/  FMUL R15, R32.reuse, R15 ;  /* 0x0000000f200f7220 */ /* 0x040fe20000400000 */
[C---:B------:R-:W-:Y:S01]  /*6870*/  FFMA R10, R35.reuse, R21, R10 ;  /* 0x00000015230a7223 */ /* 0x040fe2000000000a */
[--C-:B------:R-:W-:Y:S02]  /*6880*/  HADD2.F32 R21, -RZ, R50.reuse.H0_H0 ;  /* 0x20000032ff157230 */ /* 0x100fe40000004100 */
[C---:B------:R-:W-:Y:S01]  /*6890*/  FMUL R12, R32.reuse, R16 ;  /* 0x00000010200c7220 */ /* 0x040fe20000400000 */
[----:B------:R-:W-:Y:S02]  /*68a0*/  HADD2.F32 R36, -RZ, R50.H1_H1 ;  /* 0x30000032ff247230 */ /* 0x000fe40000004100 */
[C---:B------:R-:W-:Y:S01]  /*68b0*/  FFMA R15, R35.reuse, R20, R15 ;  /* 0x00000014230f7223 */ /* 0x040fe2000000000f */
[C---:B------:R-:W-:Y:S01]  /*68c0*/  FMUL R13, R32.reuse, R17 ;  /* 0x00000011200d7220 */ /* 0x040fe20000400000 */
[--C-:B------:R-:W-:Y:S02]  /*68d0*/  HADD2.F32 R37, -RZ, R51.reuse.H0_H0 ;  /* 0x20000033ff257230 */ /* 0x100fe40000004100 */
[C---:B------:R-:W-:Y:S01]  /*68e0*/  FMUL R14, R32.reuse, R18 ;  /* 0x00000012200e7220 */ /* 0x040fe20000400000 */
[----:B------:R-:W-:Y:S02]  /*68f0*/  HADD2.F32 R20, -RZ, R51.H1_H1 ;  /* 0x30000033ff147230 */ /* 0x000fe40000004100 */
[----:B------:R-:W-:Y:S01]  /*6900*/  FMUL R19, R32, R19 ;  /* 0x0000001320137220 */ /* 0x000fe20000400000 */
[----:B------:R-:W-:Y:S01]  /*6910*/  F2FP.F16.F32.PACK_AB R44, R2, R0 ;  /* 0x00000000022c723e */ /* 0x000fe200000000ff */
[----:B------:R-:W-:Y:S01]  /*6920*/  FFMA R12, R35, R21, R12 ;  /* 0x00000015230c7223 */ /* 0x000fe2000000000c */
[----:B------:R-:W-:Y:S01]  /*6930*/  F2FP.F16.F32.PACK_AB R45, R7, R3 ;  /* 0x00000003072d723e */ /* 0x000fe200000000ff */
[----:B------:R-:W-:Y:S01]  /*6940*/  FFMA R13, R35, R36, R13 ;  /* 0x00000024230d7223 */ /* 0x000fe2000000000d */
[----:B------:R-:W-:Y:S01]  /*6950*/  F2FP.F16.F32.PACK_AB R46, R5, R4 ;  /* 0x00000004052e723e */ /* 0x000fe200000000ff */
[----:B------:R-:W-:Y:S01]  /*6960*/  FFMA R14, R35, R37, R14 ;  /* 0x00000025230e7223 */ /* 0x000fe2000000000e */
[----:B------:R-:W-:Y:S01]  /*6970*/  F2FP.F16.F32.PACK_AB R47, R11, R6 ;  /* 0x000000060b2f723e */ /* 0x000fe200000000ff */
[----:B------:R-:W-:Y:S01]  /*6980*/  FFMA R19, R35, R20, R19 ;  /* 0x0000001423137223 */ /* 0x000fe20000000013 */
[----:B------:R-:W-:Y:S02]  /*6990*/  F2FP.F16.F32.PACK_AB R84, R9, R8 ;  /* 0x000000080954723e */ /* 0x000fe400000000ff */
[----:B------:R-:W-:Y:S01]  /*69a0*/  F2FP.F16.F32.PACK_AB R85, R15, R10 ;  /* 0x0000000a0f55723e */ /* 0x000fe200000000ff */
[----:B------:R1:W-:Y:S01]  /*69b0*/  STS.128 [R77+UR48+0x200], R44 ;  /* 0x0002002c4d007988 */ /* 0x0003e20008000c30 */
[----:B------:R-:W-:Y:S02]  /*69c0*/  F2FP.F16.F32.PACK_AB R86, R13, R12 ;  /* 0x0000000c0d56723e */ /* 0x000fe400000000ff */
[----:B------:R-:W-:Y:S05]  /*69d0*/  F2FP.F16.F32.PACK_AB R87, R19, R14 ;  /* 0x0000000e1357723e */ /* 0x000fea00000000ff */
[----:B------:R1:W-:Y:S01]  /*69e0*/  STS.128 [R79+0x200], R84 ;  /* 0x000200544f007388 */ /* 0x0003e20000000c00 */
[----:B------:R-:W-:Y:S01]  /*69f0*/  @!PT LDS RZ, [RZ] ;  /* 0x00000000fffff984 */ /* 0x000fe20000000800 */
[----:B------:R-:W-:Y:S01]  /*6a00*/  @!PT LDS RZ, [RZ] ;  /* 0x00000000fffff984 */ /* 0x000fe20000000800 */
[----:B------:R-:W-:Y:S01]  /*6a10*/  @!PT LDS RZ, [RZ] ;  /* 0x00000000fffff984 */ /* 0x000fe20000000800 */
[----:B------:R-:W-:Y:S01]  /*6a20*/  @!PT LDS RZ, [RZ] ;  /* 0x00000000fffff984 */ /* 0x000fe20000000800 */
[----:B------:R2:W-:Y:S07]  /*6a30*/  MEMBAR.ALL.CTA ;  /* 0x0000000000007992 */ /* 0x0005ee0000008000 */
[----:B--2---:R-:W2:Y:S02]  /*6a40*/  FENCE.VIEW.ASYNC.S ;  /* 0x00000000000073c6 */ /* 0x004ea40000000000 */
[----:B--2---:R-:W-:Y:S06]  /*6a50*/  BAR.SYNC.DEFER_BLOCKING 0x1, 0x80 ;  /* 0x0042000000007b1d */ /* 0x004fec0000010000 */
[----:B------:R-:W-:Y:S05]  /*6a60*/  @P0 BRA `(.L_x_119) ;  /* 0x0000000000380947 */ /* 0x000fea0003800000 */
[----:B------:R-:W-:Y:S02]  /*6a70*/  UIADD3 UR4, UPT, UPT, UR48, 0x200, URZ ;  /* 0x0000020030047890 */ /* 0x000fe4000fffe0ff */
[----:B------:R-:W-:Y:S01]  /*6a80*/  UIADD3 UR8, UP0, UPT, UR52, 0x680, URZ ;  /* 0x0000068034087890 */ /* 0x000fe2000ff1e0ff */
[----:B------:R-:W-:Y:S01]  /*6a90*/  UMOV UR43, UR36 ;  /* 0x00000024002b7c82 */ /* 0x000fe20008000000 */
[----:B------:R-:W-:Y:S02]  /*6aa0*/  UIADD3 UR5, UPT, UPT, UR41, 0x40, URZ ;  /* 0x0000004029057890 */ /* 0x000fe4000fffe0ff */
[----:B------:R-:W-:Y:S01]  /*6ab0*/  MOV R67, UR4 ;  /* 0x0000000400437c02 */ /* 0x000fe20008000f00 */
[----:B------:R-:W-:Y:S02]  /*6ac0*/  UIADD3.X UR9, UPT, UPT, URZ, UR53, URZ, UP0, !UPT ;  /* 0x00000035ff097290 */ /* 0x000fe400087fe4ff */
[----:B------:R-:W-:Y:S01]  /*6ad0*/  UIADD3 UR4, UPT, UPT, UR48, 0xa00, URZ ;  /* 0x00000a0030047890 */ /* 0x000fe2000fffe0ff */
[----:B------:R-:W-:Y:S01]  /*6ae0*/  R2UR UR40, R67 ;  /* 0x00000000432872ca */ /* 0x000fe200000e0000 */
[----:B------:R-:W-:Y:S01]  /*6af0*/  UMOV UR6, UR42 ;  /* 0x0000002a00067c82 */ /* 0x000fe20008000000 */
[----:B------:R-:W-:Y:S11]  /*6b00*/  UMOV UR7, UR36 ;  /* 0x0000002400077c82 */ /* 0x000ff60008000000 */
[----:B------:R2:W-:Y:S01]  /*6b10*/  UTMASTG.3D [UR40], [UR8] ;  /* 0x00000028080073b5 */ /* 0x0005e20008010000 */
[----:B------:R2:W-:Y:S01]  /*6b20*/  UTMASTG.3D [UR4], [UR8] ;  /* 0x00000004080073b5 */ /* 0x0005e20008010000 */
[----:B------:R0:W-:Y:S01]  /*6b30*/  UTMACMDFLUSH ;  /* 0x00000000000079b7 */ /* 0x0001e20000000000 */
[----:B--2---:R-:W-:Y:S04]  /*6b40*/  DEPBAR.LE SB0, 0x1 ;  /* 0x000080400000791a */ /* 0x004fe80000000000 */
.L_x_119:
[----:B------:R-:W-:Y:S05]  /*6b50*/  BSYNC.RECONVERGENT B0 ;  /* 0x0000000000007941 */ /* 0x000fea0003800200 */
.L_x_118:
[----:B------:R-:W-:Y:S01]  /*6b60*/  BAR.SYNC.DEFER_BLOCKING 0x1, 0x80 ;  /* 0x0042000000007b1d */ /* 0x000fe20000010000 */
[----:B------:R-:W-:Y:S01]  /*6b70*/  ISETP.NE.AND P1, PT, R78, RZ, PT ;  /* 0x000000ff4e00720c */ /* 0x000fe20003f25270 */
[----:B------:R-:W-:Y:S01]  /*6b80*/  UISETP.NE.AND UP0, UPT, UR49, URZ, UPT ;  /* 0x000000ff3100728c */ /* 0x000fe2000bf05270 */
[----:B------:R-:W-:Y:S11]  /*6b90*/  LEA R3, R38, UR48, 0x3 ;  /* 0x0000003026037c11 */ /* 0x000ff6000f8e18ff */
[----:B------:R-:W-:Y:S01]  /*6ba0*/  @P1 SHF.L.U32 R2, R71, 0x1f, RZ ;  /* 0x0000001f47021819 */ /* 0x000fe200000006ff */
[----:B------:R-:W-:Y:S06]  /*6bb0*/  BRA.U !UP0, `(.L_x_120) ;  /* 0x0000000108247547 */ /* 0x000fec000b800000 */
[----:B------:R-:W-:Y:S01]  /*6bc0*/  IMAD.U32 R5, RZ, RZ, UR51 ;  /* 0x00000033ff057e24 */ /* 0x000fe2000f8e00ff */
[----:B------:R-:W-:Y:S01]  /*6bd0*/  MOV R0, UR37 ;  /* 0x0000002500007c02 */ /* 0x000fe20008000f00 */
[----:B------:R-:W-:Y:S03]  /*6be0*/  UIADD3 UR51, UPT, UPT, UR51, 0x1, URZ ;  /* 0x0000000133337890 */ /* 0x000fe6000fffe0ff */
[----:B------:R-:W-:Y:S01]  /*6bf0*/  @P1 LEA R5, R5, UR48, 0x3 ;  /* 0x0000003005051c11 */ /* 0x000fe2000f8e18ff */
[----:B------:R-:W-:Y:S04]  /*6c00*/  UISETP.NE.AND UP0, UPT, UR51, 0x4, UPT ;  /* 0x000000043300788c */ /* 0x000fe8000bf05270 */
[----:B------:R-:W-:Y:S01]  /*6c10*/  @P1 VIADD R5, R5, 0x80 ;  /* 0x0000008005051836 */ /* 0x000fe20000000000 */
[----:B------:R-:W-:Y:S04]  /*6c20*/  USEL UR51, UR51, URZ, UP0 ;  /* 0x000000ff33337287 */ /* 0x000fe80008000000 */
[----:B------:R-:W-:Y:S04]  /*6c30*/  @P1 PRMT R0, R0, 0x654, R5 ;  /* 0x0000065400001816 */ /* 0x000fe80000000005 */
[----:B------:R2:W-:Y:S04]  /*6c40*/  @P1 SYNCS.ARRIVE.TRANS64.RED.A1T0 RZ, [R0+URZ], RZ ;  /* 0x000000ff00ff19a7 */ /* 0x0005e800081004ff */
.L_x_120:
[----:B------:R-:W3:Y:S01]  /*6c50*/  @P1 SYNCS.PHASECHK.TRANS64.TRYWAIT P0, [R3+URZ+0x60], R2 ;  /* 0x00006002030015a7 */ /* 0x000ee200080011ff */
[----:B------:R-:W-:Y:S01]  /*6c60*/  BSSY B1, `(.L_x_121) ;  /* 0x0000012000017945 */ /* 0x000fe20003800000 */
[----:B---3--:R-:W-:Y:S03]  /*6c70*/  @P1 SEL R39, RZ, 0x1, !P0 ;  /* 0x00000001ff271807 */ /* 0x008fe60004000000 */
[----:B------:R-:W-:Y:S05]  /*6c80*/  @!P1 BRA `(.L_x_122) ;  /* 0x00000000003c9947 */ /* 0x000fea0003800000 */
[----:B------:R-:W-:Y:S01]  /*6c90*/  ISETP.NE.AND P1, PT, R80, RZ, PT ;  /* 0x000000ff5000720c */ /* 0x000fe20003f25270 */
[----:B------:R-:W-:Y:S01]  /*6ca0*/  BSSY B0, `(.L_x_123) ;  /* 0x0000009000007945 */ /* 0x000fe20003800000 */
[----:B------:R-:W-:Y:S11]  /*6cb0*/  ISETP.NE.AND P0, PT, R39, RZ, PT ;  /* 0x000000ff2700720c */ /* 0x000ff60003f05270 */
[----:B------:R-:W-:Y:S05]  /*6cc0*/  @P1 IMAD R4, R38, 0x1000, R77 ;  /* 0x0000100026041824 */ /* 0x000fea00078e024d */
[----:B------:R-:W-:Y:S05]  /*6cd0*/  @P1 IADD3 R2, PT, PT, R4, UR48, RZ ;  /* 0x0000003004021c10 */ /* 0x000fea000fffe0ff */
[----:B------:R-:W-:Y:S01]  /*6ce0*/  @P1 IMAD.IADD R2, R81, 0x1, R2 ;  /* 0x0000000151021824 */ /* 0x000fe200078e0202 */
[----:B------:R-:W-:Y:S06]  /*6cf0*/  @P0 BRA `(.L_x_124) ;  /* 0x00000000000c0947 */ /* 0x000fec0003800000 */
[----:B--2---:R-:W-:Y:S04]  /*6d00*/  SHF.L.U32 R0, R71, 0x1f, RZ ;  /* 0x0000001f47007819 */ /* 0x004fe800000006ff */
[----:B------:R-:W2:Y:S02]  /*6d10*/  SYNCS.PHASECHK.TRANS64.TRYWAIT P0, [R3+URZ+0x60], R0 ;  /* 0x00006000030075a7 */ /* 0x000ea400080011ff */
[----:B--2---:R-:W-:Y:S05]  /*6d20*/  @!P0 BRA `(.L_x_125) ;  /* 0x00000028003c8947 */ /* 0x004fea0003800000 */
.L_x_124:
[----:B------:R-:W-:Y:S05]  /*6d30*/  BSYNC B0 ;  /* 0x0000000000007941 */ /* 0x000fea0003800000 */
.L_x_123:
[----:B------:R-:W-:Y:S02]  /*6d40*/  ISETP.NE.AND P0, PT, R80, RZ, PT ;  /* 0x000000ff5000720c */ /* 0x000fe40003f05270 */
[----:B------:R-:W-:Y:S11]  /*6d50*/  IADD3 R38, PT, PT, R38, 0x1, RZ ;  /* 0x0000000126267810 */ /* 0x000ff60007ffe0ff */
[----:B------:R3:W4:Y:S04]  /*6d60*/  @P0 LDS.128 R40, [R4+UR48+0x200] ;  /* 0x0002003004280984 */ /* 0x0007280008000c00 */
[----:B------:R3:W1:Y:S02]  /*6d70*/  @P0 LDS.128 R48, [R2+0x200] ;  /* 0x0002000002300984 */ /* 0x0006640000000c00 */
.L_x_122:
[----:B------:R-:W-:Y:S05]  /*6d80*/  BSYNC B1 ;  /* 0x0000000000017941 */ /* 0x000fea0003800000 */
.L_x_121:
[----:B--2---:R-:W-:Y:S05]  /*6d90*/  VIADD R3, R34, 0x10 ;  /* 0x0000001022037836 */ /* 0x004fea0000000000 */
[----:B------:R-:W-:Y:S04]  /*6da0*/  SHF.R.U32.HI R3, RZ, 0x15, R3 ;  /* 0x00000015ff037819 */ /* 0x000fe80000011603 */
[----:B------:R-:W-:Y:S11]  /*6db0*/  LOP3.LUT P0, RZ, R3, 0x3, R66, 0x48, !PT ;  /* 0x0000000303ff7812 */ /* 0x000ff60007804842 */
[----:B------:R-:W-:Y:S02]  /*6dc0*/  @!UPT UIADD3 URZ, UPT, UPT, URZ, URZ, URZ ;  /* 0x000000fffffff290 */ /* 0x000fe4000fffe0ff */
[----:B------:R-:W-:Y:S05]  /*6dd0*/  @!P0 BRA `(.L_x_126) ;  /* 0x0000000000408947 */ /* 0x000fea0003800000 */
[----:B------:R-:W2:Y:S01]  /*6de0*/  LDCU.64 UR8, c[0x4][0x70] ;  /* 0x01000e00ff0877ac */ /* 0x000ea20008000a00 */
[----:B------:R-:W-:Y:S01]  /*6df0*/  MOV R3, 0x0 ;  /* 0x0000000000037802 */ /* 0x000fe20000000f00 */
[----:B------:R-:W-:Y:S02]  /*6e00*/  HFMA2 R12, -RZ, RZ, 0, 5.9604644775390625e-08 ;  /* 0x00000001ff0c7431 */ /* 0x000fe400000001ff */
[----:B------:R-:W-:Y:S02]  /*6e10*/  IMAD.MOV.U32 R8, RZ, RZ, 0x192 ;  /* 0x00000192ff087424 */ /* 0x000fe400078e00ff */
[----:B------:R-:W-:Y:S01]  /*6e20*/  IMAD.MOV.U32 R13, RZ, RZ, RZ ;  /* 0x000000ffff0d7224 */ /* 0x000fe200078e00ff */
[----:B------:R-:W5:Y:S01]  /*6e30*/  LDCU.64 UR6, c[0x4][0x78] ;  /* 0x01000f00ff0677ac */ /* 0x000f620008000a00 */
[----:B---3--:R-:W3:Y:S01]  /*6e40*/  LDC.64 R2, c[0x4][R3] ;  /* 0x0100000003027b82 */ /* 0x008ee20000000a00 */
[----:B------:R-:W4:Y:S01]  /*6e50*/  LDCU.64 UR4, c[0x4][0x10] ;  /* 0x01000200ff0477ac */ /* 0x000f220008000a00 */
[----:B--2---:R-:W-:Y:S01]  /*6e60*/  MOV R5, UR9 ;  /* 0x0000000900057c02 */ /* 0x004fe20008000f00 */
[----:B------:R-:W-:Y:S01]  /*6e70*/  IMAD.U32 R4, RZ, RZ, UR8 ;  /* 0x00000008ff047e24 */ /* 0x000fe2000f8e00ff */
[----:B-----5:R-:W-:Y:S01]  /*6e80*/  MOV R7, UR7 ;  /* 0x0000000700077c02 */ /* 0x020fe20008000f00 */
[----:B------:R-:W-:Y:S01]  /*6e90*/  IMAD.U32 R6, RZ, RZ, UR6 ;  /* 0x00000006ff067e24 */ /* 0x000fe2000f8e00ff */
[----:B----4-:R-:W-:Y:S01]  /*6ea0*/  MOV R11, UR5 ;  /* 0x00000005000b7c02 */ /* 0x010fe20008000f00 */
[----:B------:R-:W-:Y:S02]  /*6eb0*/  IMAD.U32 R10, RZ, RZ, UR4 ;  /* 0x00000004ff0a7e24 */ /* 0x000fe4000f8e00ff */
[----:B------:R-:W-:Y:S07]  /*6ec0*/  LEPC R20, `(.L_x_126) ;  /* 0x000000001014794e */ /* 0x000fee0000000000 */
[----:B-1-3--:R-:W-:Y:S05]  /*6ed0*/  CALL.ABS.NOINC R2 ;  /* 0x0000000002007343 */ /* 0x00afea0003c00000 */
.L_x_126:
[----:B------:R-:W-:Y:S01]  /*6ee0*/  ISETP.NE.AND P6, PT, R78, RZ, PT ;  /* 0x000000ff4e00720c */ /* 0x000fe20003fc5270 */
[----:B------:R-:W-:Y:S05]  /*6ef0*/  WARPSYNC.ALL ;  /* 0x0000000000007948 */ /* 0x000fea0003800000 */
[----:B------:R-:W-:Y:S01]  /*6f00*/  R2UR UR4, R34 ;  /* 0x00000000220472ca */ /* 0x000fe200000e0000 */
[--C-:B----4-:R-:W-:Y:S01]  /*6f10*/  HADD2.F32 R20, -RZ, R40.reuse.H0_H0 ;  /* 0x20000028ff147230 */ /* 0x110fe20000004100 */
[----:B------:R-:W-:Y:S01]  /*6f20*/  ISETP.NE.AND P0, PT, R72, RZ, PT ;  /* 0x000000ff4800720c */ /* 0x000fe20003f05270 */
[----:B------:R-:W-:Y:S01]  /*6f30*/  HADD2.F32 R21, -RZ, R40.H1_H1 ;  /* 0x30000028ff157230 */ /* 0x000fe20000004100 */
[----:B------:R-:W-:Y:S01]  /*6f40*/  MOV R82, UR51 ;  /* 0x0000003300527c02 */ /* 0x000fe20008000f00 */
[--C-:B------:R-:W-:Y:S01]  /*6f50*/  HADD2.F32 R36, -RZ, R41.reuse.H1_H1 ;  /* 0x30000029ff247230 */ /* 0x100fe20000004100 */
[----:B------:R-:W-:Y:S01]  /*6f60*/  MOV R83, UR37 ;  /* 0x0000002500537c02 */ /* 0x000fe20008000f00 */
[----:B-1----:R-:W-:Y:S01]  /*6f70*/  HADD2.F32 R37, -RZ, R48.H0_H0 ;  /* 0x20000030ff257230 */ /* 0x002fe20000004100 */
[----:B------:R-:W-:Y:S01]  /*6f80*/  @P6 LEA R82, R82, UR48, 0x3 ;  /* 0x0000003052526c11 */ /* 0x000fe2000f8e18ff */
[----:B------:R-:W-:Y:S01]  /*6f90*/  BSSY.RECONVERGENT B0, `(.L_x_127) ;  /* 0x0000052000007945 */ /* 0x000fe20003800200 */
[----:B------:R-:W-:Y:S02]  /*6fa0*/  @P6 SHF.L.U32 R88, R71, 0x1f, RZ ;  /* 0x0000001f47586819 */ /* 0x000fe400000006ff */
[----:B------:R-:W-:Y:S01]  /*6fb0*/  @P6 IADD3 R82, PT, PT, R82, 0x80, RZ ;  /* 0x0000008052526810 */ /* 0x000fe20007ffe0ff */
[----:B---3--:R-:W1:Y:S03]  /*6fc0*/  LDTM.x16 R4, tmem[UR4+0x10] ;  /* 0x00001004000479ee */ /* 0x008e660008240000 */
[----:B------:R-:W-:Y:S02]  /*6fd0*/  @P6 PRMT R82, R83, 0x654, R82 ;  /* 0x0000065453526816 */ /* 0x000fe40000000052 */
[----:B------:R-:W-:Y:S01]  /*6fe0*/  LEA R83, R38, UR48, 0x3 ;  /* 0x0000003026537c11 */ /* 0x000fe2000f8e18ff */
[C---:B-1----:R-:W-:Y:S01]  /*6ff0*/  FMUL R0, R32.reuse, R4 ;  /* 0x0000000420007220 */ /* 0x042fe20000400000 */
[C---:B------:R-:W-:Y:S01]  /*7000*/  FMUL R2, R32.reuse, R5 ;  /* 0x0000000520027220 */ /* 0x040fe20000400000 */
[C---:B------:R-:W-:Y:S01]  /*7010*/  FMUL R3, R32.reuse, R6 ;  /* 0x0000000620037220 */ /* 0x040fe20000400000 */
[C---:B------:R-:W-:Y:S01]  /*7020*/  FMUL R7, R32.reuse, R7 ;  /* 0x0000000720077220 */ /* 0x040fe20000400000 */
[C---:B------:R-:W-:Y:S01]  /*7030*/  FFMA R0, R35.reuse, R20, R0 ;  /* 0x0000001423007223 */ /* 0x040fe20000000000 */
[----:B------:R-:W-:Y:S02]  /*7040*/  HADD2.F32 R20, -RZ, R41.H0_H0 ;  /* 0x20000029ff147230 */ /* 0x000fe40000004100 */
[C---:B------:R-:W-:Y:S01]  /*7050*/  FFMA R2, R35.reuse, R21, R2 ;  /* 0x0000001523027223 */ /* 0x040fe20000000002 */
[C---:B------:R-:W-:Y:S01]  /*7060*/  FMUL R4, R32.reuse, R8 ;  /* 0x0000000820047220 */ /* 0x040fe20000400000 */
[C---:B------:R-:W-:Y:S01]  /*7070*/  FMUL R5, R32.reuse, R9 ;  /* 0x0000000920057220 */ /* 0x040fe20000400000 */
[--C-:B------:R-:W-:Y:S02]  /*7080*/  HADD2.F32 R21, -RZ, R43.reuse.H0_H0 ;  /* 0x2000002bff157230 */ /* 0x100fe40000004100 */
[C---:B------:R-:W-:Y:S01]  /*7090*/  FFMA R3, R35.reuse, R20, R3 ;  /* 0x0000001423037223 */ /* 0x040fe20000000003 */
[--C-:B------:R-:W-:Y:S02]  /*70a0*/  HADD2.F32 R20, -RZ, R42.reuse.H0_H0 ;  /* 0x2000002aff147230 */ /* 0x100fe40000004100 */
[C---:B------:R-:W-:Y:S01]  /*70b0*/  FFMA R7, R35.reuse, R36, R7 ;  /* 0x0000002423077223 */ /* 0x040fe20000000007 */
[C---:B------:R-:W-:Y:S01]  /*70c0*/  FMUL R6, R32.reuse, R10 ;  /* 0x0000000a20067220 */ /* 0x040fe20000400000 */
[----:B------:R-:W-:Y:S02]  /*70d0*/  HADD2.F32 R36, -RZ, R43.H1_H1 ;  /* 0x3000002bff247230 */ /* 0x000fe40000004100 */
[C---:B------:R-:W-:Y:S01]  /*70e0*/  FMUL R11, R32.reuse, R11 ;  /* 0x0000000b200b7220 */ /* 0x040fe20000400000 */
[C---:B------:R-:W-:Y:S01]  /*70f0*/  FFMA R4, R35.reuse, R20, R4 ;  /* 0x0000001423047223 */ /* 0x040fe20000000004 */
[----:B------:R-:W-:Y:S02]  /*7100*/  HADD2.F32 R20, -RZ, R42.H1_H1 ;  /* 0x3000002aff147230 */ /* 0x000fe40000004100 */
[C---:B------:R-:W-:Y:S01]  /*7110*/  FMUL R8, R32.reuse, R12 ;  /* 0x0000000c20087220 */ /* 0x040fe20000400000 */
[C---:B------:R-:W-:Y:S01]  /*7120*/  FMUL R9, R32.reuse, R13 ;  /* 0x0000000d20097220 */ /* 0x040fe20000400000 */
[C---:B------:R-:W-:Y:S01]  /*7130*/  FMUL R10, R32.reuse, R14 ;  /* 0x0000000e200a7220 */ /* 0x040fe20000400000 */
[C---:B------:R-:W-:Y:S01]  /*7140*/  FMUL R15, R32.reuse, R15 ;  /* 0x0000000f200f7220 */ /* 0x040fe20000400000 */
[C---:B------:R-:W-:Y:S01]  /*7150*/  FFMA R5, R35.reuse, R20, R5 ;  /* 0x0000001423057223 */ /* 0x040fe20000000005 */
[----:B------:R-:W-:Y:S02]  /*7160*/  HADD2.F32 R20, -RZ, R48.H1_H1 ;  /* 0x30000030ff147230 */ /* 0x000fe40000004100 */
[C---:B------:R-:W-:Y:S01]  /*7170*/  FFMA R6, R35.reuse, R21, R6 ;  /* 0x0000001523067223 */ /* 0x040fe20000000006 */
[C---:B------:R-:W-:Y:S01]  /*7180*/  FFMA R11, R35.reuse, R36, R11 ;  /* 0x00000024230b7223 */ /* 0x040fe2000000000b */
[C---:B------:R-:W-:Y:S01]  /*7190*/  FFMA R8, R35.reuse, R37, R8 ;  /* 0x0000002523087223 */ /* 0x040fe20000000008 */
[--C-:B------:R-:W-:Y:S02]  /*71a0*/  HADD2.F32 R21, -RZ, R49.reuse.H0_H0 ;  /* 0x20000031ff157230 */ /* 0x100fe40000004100 */
[C---:B------:R-:W-:Y:S01]  /*71b0*/  FFMA R9, R35.reuse, R20, R9 ;  /* 0x0000001423097223 */ /* 0x040fe20000000009 */
[----:B------:R-:W-:Y:S02]  /*71c0*/  HADD2.F32 R20, -RZ, R49.H1_H1 ;  /* 0x30000031ff147230 */ /* 0x000fe40000004100 */
[C---:B------:R-:W-:Y:S01]  /*71d0*/  FMUL R12, R32.reuse, R16 ;  /* 0x00000010200c7220 */ /* 0x040fe20000400000 */
[C---:B------:R-:W-:Y:S01]  /*71e0*/  FMUL R13, R32.reuse, R17 ;  /* 0x00000011200d7220 */ /* 0x040fe20000400000 */
[C---:B------:R-:W-:Y:S01]  /*71f0*/  FFMA R10, R35.reuse, R21, R10 ;  /* 0x00000015230a7223 */ /* 0x040fe2000000000a */
[--C-:B------:R-:W-:Y:S02]  /*7200*/  HADD2.F32 R21, -RZ, R50.reuse.H0_H0 ;  /* 0x20000032ff157230 */ /* 0x100fe40000004100 */
[C---:B------:R-:W-:Y:S01]  /*7210*/  FFMA R15, R35.reuse, R20, R15 ;  /* 0x00000014230f7223 */ /* 0x040fe2000000000f */
[----:B------:R-:W-:Y:S02]  /*7220*/  HADD2.F32 R20, -RZ, R50.H1_H1 ;  /* 0x30000032ff147230 */ /* 0x000fe40000004100 */
[C---:B------:R-:W-:Y:S01]  /*7230*/  FMUL R14, R32.reuse, R18 ;  /* 0x00000012200e7220 */ /* 0x040fe20000400000 */
[--C-:B------:R-:W-:Y:S02]  /*7240*/  HADD2.F32 R37, -RZ, R51.reuse.H0_H0 ;  /* 0x20000033ff257230 */ /* 0x100fe40000004100 */
[----:B------:R-:W-:Y:S01]  /*7250*/  FMUL R19, R32, R19 ;  /* 0x0000001320137220 */ /* 0x000fe20000400000 */
[----:B------:R-:W-:Y:S01]  /*7260*/  HADD2.F32 R36, -RZ, R51.H1_H1 ;  /* 0x30000033ff247230 */ /* 0x000fe20000004100 */
        /* <DEDUP_REMOVED lines=22> */
[----:B------:R-:W-:Y:S02]  /*73d0*/  UIADD3 UR12, UP0, UPT, UR52, 0x680, URZ ;  /* 0x00000680340c7890 */ /* 0x000fe4000ff1e0ff */
[----:B------:R-:W-:Y:S02]  /*73e0*/  UIADD3 UR9, UPT, UPT, UR41, 0x10, URZ ;  /* 0x0000001029097890 */ /* 0x000fe4000fffe0ff */
[----:B------:R-:W-:Y:S02]  /*73f0*/  UIADD3 UR8, UPT, UPT, UR48, 0x1200, URZ ;  /* 0x0000120030087890 */ /* 0x000fe4000fffe0ff */
[----:B------:R-:W-:Y:S01]  /*7400*/  UIADD3.X UR13, UPT, UPT, URZ, UR53, URZ, UP0, !UPT ;  /* 0x00000035ff0d7290 */ /* 0x000fe200087fe4ff */
[----:B------:R-:W-:Y:S01]  /*7410*/  UMOV UR10, UR42 ;  /* 0x0000002a000a7c82 */ /* 0x000fe20008000000 */
[----:B------:R-:W-:Y:S01]  /*7420*/  UMOV UR11, UR36 ;  /* 0x00000024000b7c82 */ /* 0x000fe20008000000 */
[----:B------:R-:W-:Y:S02]  /*7430*/  UIADD3 UR5, UPT, UPT, UR41, 0x50, URZ ;  /* 0x0000005029057890 */ /* 0x000fe4000fffe0ff */
[----:B------:R-:W-:Y:S01]  /*7440*/  UIADD3 UR4, UPT, UPT, UR48, 0x1a00, URZ ;  /* 0x00001a0030047890 */ /* 0x000fe2000fffe0ff */
[----:B------:R-:W-:Y:S03]  /*7450*/  UMOV UR6, UR42 ;  /* 0x0000002a00067c82 */ /* 0x000fe60008000000 */
[----:B------:R2:W-:Y:S01]  /*7460*/  UTMASTG.3D [UR8], [UR12] ;  /* 0x000000080c0073b5 */ /* 0x0005e20008010000 */
[----:B------:R-:W-:Y:S04]  /*7470*/  UMOV UR7, UR36 ;  /* 0x0000002400077c82 */ /* 0x000fe80008000000 */
[----:B------:R2:W-:Y:S01]  /*7480*/  UTMASTG.3D [UR4], [UR12] ;  /* 0x000000040c0073b5 */ /* 0x0005e20008010000 */
[----:B------:R0:W-:Y:S01]  /*7490*/  UTMACMDFLUSH ;  /* 0x00000000000079b7 */ /* 0x0001e20000000000 */
[----:B--2---:R-:W-:Y:S04]  /*74a0*/  DEPBAR.LE SB0, 0x1 ;  /* 0x000080400000791a */ /* 0x004fe80000000000 */
.L_x_128:
[----:B------:R-:W-:Y:S05]  /*74b0*/  BSYNC.RECONVERGENT B0 ;  /* 0x0000000000007941 */ /* 0x000fea0003800200 */
.L_x_127:
[----:B------:R-:W-:Y:S01]  /*74c0*/  BAR.SYNC.DEFER_BLOCKING 0x1, 0x80 ;  /* 0x0042000000007b1d */ /* 0x000fe20000010000 */
[----:B------:R-:W-:Y:S04]  /*74d0*/  UIADD3 UR40, UPT, UPT, UR51, 0x1, URZ ;  /* 0x0000000133287890 */ /* 0x000fe8000fffe0ff */
[----:B------:R-:W-:Y:S04]  /*74e0*/  UISETP.NE.AND UP0, UPT, UR40, 0x4, UPT ;  /* 0x000000042800788c */ /* 0x000fe8000bf05270 */
[----:B------:R-:W-:Y:S01]  /*74f0*/  USEL UR40, UR40, URZ, UP0 ;  /* 0x000000ff28287287 */ /* 0x000fe20008000000 */
[----:B------:R2:W-:Y:S01]  /*7500*/  @P6 SYNCS.ARRIVE.TRANS64.RED.A1T0 RZ, [R82+URZ], RZ ;  /* 0x000000ff52ff69a7 */ /* 0x0005e200081004ff */
[----:B------:R-:W-:Y:S01]  /*7510*/  BSSY B1, `(.L_x_129) ;  /* 0x0000013000017945 */ /* 0x000fe20003800000 */
[----:B------:R-:W3:Y:S02]  /*7520*/  @P6 SYNCS.PHASECHK.TRANS64.TRYWAIT P0, [R83+URZ+0x60], R88 ;  /* 0x00006058530065a7 */ /* 0x000ee400080011ff */
[----:B---3--:R-:W-:Y:S01]  /*7530*/  @P6 SEL R39, RZ, 0x1, !P0 ;  /* 0x00000001ff276807 */ /* 0x008fe20004000000 */
[----:B--2---:R-:W-:Y:S06]  /*7540*/  @!P6 BRA `(.L_x_130) ;  /* 0x00000000003ce947 */ /* 0x004fec0003800000 */
[----:B------:R-:W-:Y:S01]  /*7550*/  ISETP.NE.AND P1, PT, R80, RZ, PT ;  /* 0x000000ff5000720c */ /* 0x000fe20003f25270 */
[----:B------:R-:W-:Y:S01]  /*7560*/  BSSY B0, `(.L_x_131) ;  /* 0x0000009000007945 */ /* 0x000fe20003800000 */
[----:B------:R-:W-:Y:S11]  /*7570*/  ISETP.NE.AND P0, PT, R39, RZ, PT ;  /* 0x000000ff2700720c */ /* 0x000ff60003f05270 */
[----:B------:R-:W-:Y:S05]  /*7580*/  @P1 IMAD R2, R38, 0x1000, R77 ;  /* 0x0000100026021824 */ /* 0x000fea00078e024d */
[----:B------:R-:W-:Y:S05]  /*7590*/  @P1 IADD3 R0, PT, PT, R2, UR48, RZ ;  /* 0x0000003002001c10 */ /* 0x000fea000fffe0ff */
[----:B------:R-:W-:Y:S01]  /*75a0*/  @P1 IMAD.IADD R0, R81, 0x1, R0 ;  /* 0x0000000151001824 */ /* 0x000fe200078e0200 */
[----:B------:R-:W-:Y:S06]  /*75b0*/  @P0 BRA `(.L_x_132) ;  /* 0x00000000000c0947 */ /* 0x000fec0003800000 */
[----:B------:R-:W-:Y:S04]  /*75c0*/  SHF.L.U32 R4, R71, 0x1f, RZ ;  /* 0x0000001f47047819 */ /* 0x000fe800000006ff */
[----:B------:R-:W2:Y:S02]  /*75d0*/  SYNCS.PHASECHK.TRANS64.TRYWAIT P0, [R83+URZ+0x60], R4 ;  /* 0x00006004530075a7 */ /* 0x000ea400080011ff */
[----:B--2---:R-:W-:Y:S05]  /*75e0*/  @!P0 BRA `(.L_x_133) ;  /* 0x0000002000208947 */ /* 0x004fea0003800000 */
.L_x_132:
[----:B------:R-:W-:Y:S05]  /*75f0*/  BSYNC B0 ;  /* 0x0000000000007941 */ /* 0x000fea0003800000 */
.L_x_131:
[----:B------:R-:W-:Y:S02]  /*7600*/  ISETP.NE.AND P0, PT, R80, RZ, PT ;  /* 0x000000ff5000720c */ /* 0x000fe40003f05270 */
[----:B------:R-:W-:Y:S11]  /*7610*/  IADD3 R38, PT, PT, R38, 0x1, RZ ;  /* 0x0000000126267810 */ /* 0x000ff60007ffe0ff */
[----:B------:R3:W4:Y:S04]  /*7620*/  @P0 LDS.128 R40, [R2+UR48+0x200] ;  /* 0x0002003002280984 */ /* 0x0007280008000c00 */
[----:B------:R3:W1:Y:S02]  /*7630*/  @P0 LDS.128 R48, [R0+0x200] ;  /* 0x0002000000300984 */ /* 0x0006640000000c00 */
.L_x_130:
[----:B------:R-:W-:Y:S05]  /*7640*/  BSYNC B1 ;  /* 0x0000000000017941 */ /* 0x000fea0003800000 */
.L_x_129:
[----:B------:R-:W-:Y:S05]  /*7650*/  VIADD R3, R34, 0x20 ;  /* 0x0000002022037836 */ /* 0x000fea0000000000 */
[----:B------:R-:W-:Y:S04]  /*7660*/  SHF.R.U32.HI R3, RZ, 0x15, R3 ;  /* 0x00000015ff037819 */ /* 0x000fe80000011603 */
[----:B------:R-:W-:Y:S11]  /*7670*/  LOP3.LUT P0, RZ, R3, 0x3, R66, 0x48, !PT ;  /* 0x0000000303ff7812 */ /* 0x000ff60007804842 */
[----:B------:R-:W-:Y:S02]  /*7680*/  @!UPT UIADD3 URZ, UPT, UPT, URZ, URZ, URZ ;  /* 0x000000fffffff290 */ /* 0x000fe4000fffe0ff */
[----:B------:R-:W-:Y:S05]  /*7690*/  @!P0 BRA `(.L_x_134) ;  /* 0x0000000000408947 */ /* 0x000fea0003800000 */
[----:B------:R-:W5:Y:S01]  /*76a0*/  LDCU.64 UR8, c[0x4][0x70] ;  /* 0x01000e00ff0877ac */ /* 0x000f620008000a00 */
[----:B------:R-:W-:Y:S01]  /*76b0*/  MOV R3, 0x0 ;  /* 0x0000000000037802 */ /* 0x000fe20000000f00 */
[----:B------:R-:W-:Y:S02]  /*76c0*/  HFMA2 R12, -RZ, RZ, 0, 5.9604644775390625e-08 ;  /* 0x00000001ff0c7431 */ /* 0x000fe400000001ff */
[----:B------:R-:W-:Y:S02]  /*76d0*/  IMAD.MOV.U32 R8, RZ, RZ, 0x192 ;  /* 0x00000192ff087424 */ /* 0x000fe400078e00ff */
[----:B------:R-:W-:Y:S01]  /*76e0*/  IMAD.MOV.U32 R13, RZ, RZ, RZ ;  /* 0x000000ffff0d7224 */ /* 0x000fe200078e00ff */
[----:B------:R-:W4:Y:S01]  /*76f0*/  LDCU.64 UR6, c[0x4][0x78] ;  /* 0x01000f00ff0677ac */ /* 0x000f220008000a00 */
[----:B---3--:R-:W3:Y:S01]  /*7700*/  LDC.64 R2, c[0x4][R3] ;  /* 0x0100000003027b82 */ /* 0x008ee20000000a00 */
[----:B------:R-:W1:Y:S01]  /*7710*/  LDCU.64 UR4, c[0x4][0x10] ;  /* 0x01000200ff0477ac */ /* 0x000e620008000a00 */
[----:B-----5:R-:W-:Y:S01]  /*7720*/  MOV R5, UR9 ;  /* 0x0000000900057c02 */ /* 0x020fe20008000f00 */
[----:B--2---:R-:W-:Y:S01]  /*7730*/  IMAD.U32 R4, RZ, RZ, UR8 ;  /* 0x00000008ff047e24 */ /* 0x004fe2000f8e00ff */
[----:B----4-:R-:W-:Y:S01]  /*7740*/  MOV R7, UR7 ;  /* 0x0000000700077c02 */ /* 0x010fe20008000f00 */
[----:B------:R-:W-:Y:S01]  /*7750*/  IMAD.U32 R6, RZ, RZ, UR6 ;  /* 0x00000006ff067e24 */ /* 0x000fe2000f8e00ff */
[----:B-1----:R-:W-:Y:S01]  /*7760*/  MOV R11, UR5 ;  /* 0x00000005000b7c02 */ /* 0x002fe20008000f00 */
[----:B------:R-:W-:Y:S02]  /*7770*/  IMAD.U32 R10, RZ, RZ, UR4 ;  /* 0x00000004ff0a7e24 */ /* 0x000fe4000f8e00ff */
[----:B------:R-:W-:Y:S07]  /*7780*/  LEPC R20, `(.L_x_134) ;  /* 0x000000001014794e */ /* 0x000fee0000000000 */
[----:B---3--:R-:W-:Y:S05]  /*7790*/  CALL.ABS.NOINC R2 ;  /* 0x0000000002007343 */ /* 0x008fea0003c00000 */
.L_x_134:
        /* <DEDUP_REMOVED lines=8> */
[----:B--2---:R-:W-:Y:S01]  /*7820*/  MOV R83, UR37 ;  /* 0x0000002500537c02 */ /* 0x004fe20008000f00 */
[----:B-1----:R-:W-:Y:S01]  /*7830*/  HADD2.F32 R37, -RZ, R48.H0_H0 ;  /* 0x20000030ff257230 */ /* 0x002fe20000004100 */
[----:B------:R-:W-:Y:S01]  /*7840*/  @P6 LEA R82, R82, UR48, 0x3 ;  /* 0x0000003052526c11 */ /* 0x000fe2000f8e18ff */
[----:B------:R-:W-:Y:S01]  /*7850*/  BSSY.RECONVERGENT B0, `(.L_x_135) ;  /* 0x0000052000007945 */ /* 0x000fe20003800200 */
[----:B------:R-:W-:Y:S02]  /*7860*/  LEA R88, R38, UR48, 0x3 ;  /* 0x0000003026587c11 */ /* 0x000fe4000f8e18ff */
[----:B------:R-:W-:Y:S01]  /*7870*/  @P6 IADD3 R82, PT, PT, R82, 0x80, RZ ;  /* 0x0000008052526810 */ /* 0x000fe20007ffe0ff */
[----:B------:R-:W3:Y:S03]  /*7880*/  LDTM.x16 R4, tmem[UR4+0x20] ;  /* 0x00002004000479ee */ /* 0x000ee60008240000 */
[----:B------:R-:W-:Y:S02]  /*7890*/  @P6 PRMT R82, R83, 0x654, R82 ;  /* 0x0000065453526816 */ /* 0x000fe40000000052 */
[----:B------:R-:W-:Y:S01]  /*78a0*/  @P6 SHF.L.U32 R83, R71, 0x1f, RZ ;  /* 0x0000001f47536819 */ /* 0x000fe200000006ff */
[C---:B---3--:R-:W-:Y:S01]  /*78b0*/  FMUL R0, R32.reuse, R4 ;  /* 0x0000000420007220 */ /* 0x048fe20000400000 */
        /* <DEDUP_REMOVED lines=75> */
.L_x_136:
[----:B------:R-:W-:Y:S05]  /*7d70*/  BSYNC.RECONVERGENT B0 ;  /* 0x0000000000007941 */ /* 0x000fea0003800200 */
.L_x_135:
        /* <DEDUP_REMOVED lines=19> */
.L_x_140:
[----:B------:R-:W-:Y:S05]  /*7eb0*/  BSYNC B0 ;  /* 0x0000000000007941 */ /* 0x000fea0003800000 */
.L_x_139:
[----:B------:R-:W-:Y:S11]  /*7ec0*/  ISETP.NE.AND P0, PT, R80, RZ, PT ;  /* 0x000000ff5000720c */ /* 0x000ff60003f05270 */
[----:B------:R-:W-:Y:S02]  /*7ed0*/  @!UPT UIADD3 URZ, UPT, UPT, URZ, URZ, URZ ;  /* 0x000000fffffff290 */ /* 0x000fe4000fffe0ff */
[----:B------:R3:W4:Y:S04]  /*7ee0*/  @P0 LDS.128 R40, [R38+UR48+0x200] ;  /* 0x0002003026280984 */ /* 0x0007280008000c00 */
[----:B------:R3:W1:Y:S02]  /*7ef0*/  @P0 LDS.128 R48, [R81+0x200] ;  /* 0x0002000051300984 */ /* 0x0006640000000c00 */
.L_x_138:
[----:B------:R-:W-:Y:S05]  /*7f00*/  BSYNC B1 ;  /* 0x0000000000017941 */ /* 0x000fea0003800000 */
.L_x_137:
        /* <DEDUP_REMOVED lines=11> */
[----:B------:R-:W1:Y:S01]  /*7fc0*/  LDC.64 R2, c[0x4][R3] ;  /* 0x0100000003027b82 */ /* 0x000e620000000a00 */
[----:B------:R-:W3:Y:S01]  /*7fd0*/  LDCU.64 UR4, c[0x4][0x10] ;  /* 0x01000200ff0477ac */ /* 0x000ee20008000a00 */
[----:B--2---:R-:W-:Y:S01]  /*7fe0*/  MOV R5, UR9 ;  /* 0x0000000900057c02 */ /* 0x004fe20008000f00 */
[----:B------:R-:W-:Y:S01]  /*7ff0*/  IMAD.U32 R4, RZ, RZ, UR8 ;  /* 0x00000008ff047e24 */ /* 0x000fe2000f8e00ff */
[----:B-----5:R-:W-:Y:S01]  /*8000*/  MOV R7, UR7 ;  /* 0x0000000700077c02 */ /* 0x020fe20008000f00 */
[----:B------:R-:W-:Y:S01]  /*8010*/  IMAD.U32 R6, RZ, RZ, UR6 ;  /* 0x00000006ff067e24 */ /* 0x000fe2000f8e00ff */
[----:B---3--:R-:W-:Y:S01]  /*8020*/  MOV R11, UR5 ;  /* 0x00000005000b7c02 */ /* 0x008fe20008000f00 */
[----:B------:R-:W-:Y:S02]  /*8030*/  IMAD.U32 R10, RZ, RZ, UR4 ;  /* 0x00000004ff0a7e24 */ /* 0x000fe4000f8e00ff */
[----:B------:R-:W-:Y:S07]  /*8040*/  LEPC R20, `(.L_x_142) ;  /* 0x000000001014794e */ /* 0x000fee0000000000 */
[----:B-1--4-:R-:W-:Y:S05]  /*8050*/  CALL.ABS.NOINC R2 ;  /* 0x0000000002007343 */ /* 0x012fea0003c00000 */
.L_x_142:
[----:B------:R-:W-:Y:S01]  /*8060*/  ISETP.NE.AND P0, PT, R72, RZ, PT ;  /* 0x000000ff4800720c */ /* 0x000fe20003f05270 */
[----:B------:R-:W-:Y:S05]  /*8070*/  WARPSYNC.ALL ;  /* 0x0000000000007948 */ /* 0x000fea0003800000 */
[----:B------:R-:W-:Y:S01]  /*8080*/  R2UR UR4, R34 ;  /* 0x00000000220472ca */ /* 0x000fe200000e0000 */
[--C-:B----4-:R-:W-:Y:S01]  /*8090*/  HADD2.F32 R20, -RZ, R40.reuse.H0_H0 ;  /* 0x20000028ff147230 */ /* 0x110fe20000004100 */
[----:B------:R-:W-:Y:S01]  /*80a0*/  IADD3 R74, PT, PT, R74, 0xf0, RZ ;  /* 0x000000f04a4a7810 */ /* 0x000fe20007ffe0ff */
[----:B------:R-:W-:Y:S01]  /*80b0*/  HADD2.F32 R36, -RZ, R40.H1_H1 ;  /* 0x30000028ff247230 */ /* 0x000fe20000004100 */
[----:B------:R-:W-:Y:S01]  /*80c0*/  BSSY.RECONVERGENT B0, `(.L_x_143) ;  /* 0x0000053000007945 */ /* 0x000fe20003800200 */
[--C-:B------:R-:W-:Y:S01]  /*80d0*/  HADD2.F32 R21, -RZ, R41.reuse.H0_H0 ;  /* 0x20000029ff157230 */ /* 0x100fe20000004100 */
[----:B------:R-:W-:Y:S01]  /*80e0*/  LOP3.LUT R74, R74, 0xfefffff8, RZ, 0xc0, !PT ;  /* 0xfefffff84a4a7812 */ /* 0x000fe200078ec0ff */
[----:B---3--:R-:W-:Y:S02]  /*80f0*/  HADD2.F32 R38, -RZ, R41.H1_H1 ;  /* 0x30000029ff267230 */ /* 0x008fe40000004100 */
[--C-:B------:R-:W-:Y:S02]  /*8100*/  HADD2.F32 R37, -RZ, R42.reuse.H0_H0 ;  /* 0x2000002aff257230 */ /* 0x100fe40000004100 */
[----:B------:R-:W-:Y:S02]  /*8110*/  HADD2.F32 R40, -RZ, R42.H1_H1 ;  /* 0x3000002aff287230 */ /* 0x000fe40000004100 */
[----:B------:R-:W2:Y:S01]  /*8120*/  LDTM.x16 R4, tmem[UR4+0x30] ;  /* 0x00003004000479ee */ /* 0x000ea20008240000 */
[----:B------:R-:W-:Y:S01]  /*8130*/  NOP ;  /* 0x0000000000007918 */ /* 0x000fe20000000000 */
[----:B--2---:R2:W-:Y:S01]  /*8140*/  SYNCS.ARRIVE.TRANS64.RED.A1T0 RZ, [R74+URZ], RZ ;  /* 0x000000ff4aff79a7 */ /* 0x0045e200081004ff */
[--C-:B------:R-:W-:Y:S02]  /*8150*/  HADD2.F32 R39, -RZ, R43.reuse.H0_H0 ;  /* 0x2000002bff277230 */ /* 0x100fe40000004100 */
[----:B------:R-:W-:Y:S02]  /*8160*/  HADD2.F32 R42, -RZ, R43.H1_H1 ;  /* 0x3000002bff2a7230 */ /* 0x000fe40000004100 */
[--C-:B-1----:R-:W-:Y:S02]  /*8170*/  HADD2.F32 R41, -RZ, R48.reuse.H0_H0 ;  /* 0x20000030ff297230 */ /* 0x102fe40000004100 */
[----:B------:R-:W-:Y:S02]  /*8180*/  HADD2.F32 R43, -RZ, R48.H1_H1 ;  /* 0x30000030ff2b7230 */ /* 0x000fe40000004100 */
[--C-:B------:R-:W-:Y:S02]  /*8190*/  HADD2.F32 R44, -RZ, R49.reuse.H0_H0 ;  /* 0x20000031ff2c7230 */ /* 0x100fe40000004100 */
[----:B------:R-:W-:Y:S02]  /*81a0*/  HADD2.F32 R46, -RZ, R49.H1_H1 ;  /* 0x30000031ff2e7230 */ /* 0x000fe40000004100 */
[--C-:B------:R-:W-:Y:S02]  /*81b0*/  HADD2.F32 R45, -RZ, R50.reuse.H0_H0 ;  /* 0x20000032ff2d7230 */ /* 0x100fe40000004100 */
[----:B------:R-:W-:Y:S02]  /*81c0*/  HADD2.F32 R48, -RZ, R50.H1_H1 ;  /* 0x30000032ff307230 */ /* 0x000fe40000004100 */
[--C-:B------:R-:W-:Y:S02]  /*81d0*/  HADD2.F32 R47, -RZ, R51.reuse.H0_H0 ;  /* 0x20000033ff2f7230 */ /* 0x100fe40000004100 */
[----:B------:R-:W-:Y:S02]  /*81e0*/  HADD2.F32 R50, -RZ, R51.H1_H1 ;  /* 0x30000033ff327230 */ /* 0x000fe40000004100 */
[C---:B------:R-:W-:Y:S01]  /*81f0*/  FMUL R4, R32.reuse, R4 ;  /* 0x0000000420047220 */ /* 0x040fe20000400000 */
[C---:B------:R-:W-:Y:S01]  /*8200*/  FMUL R5, R32.reuse, R5 ;  /* 0x0000000520057220 */ /* 0x040fe20000400000 */
[C---:B------:R-:W-:Y:S01]  /*8210*/  FMUL R6, R32.reuse, R6 ;  /* 0x0000000620067220 */ /* 0x040fe20000400000 */
[C---:B------:R-:W-:Y:S01]  /*8220*/  FMUL R7, R32.reuse, R7 ;  /* 0x0000000720077220 */ /* 0x040fe20000400000 */
[C---:B------:R-:W-:Y:S01]  /*8230*/  FFMA R4, R35.reuse, R20, R4 ;  /* 0x0000001423047223 */ /* 0x040fe20000000004 */
        /* <DEDUP_REMOVED lines=21> */
[----:B------:R-:W-:Y:S01]  /*8390*/  FFMA R15, R35, R46, R15 ;  /* 0x0000002e230f7223 */ /* 0x000fe2000000000f */
        /* <DEDUP_REMOVED lines=20> */
[----:B-1----:R-:W1:Y:S02]  /*84e0*/  FENCE.VIEW.ASYNC.S ;  /* 0x00000000000073c6 */ /* 0x002e640000000000 */
[----:B-1----:R-:W-:Y:S06]  /*84f0*/  BAR.SYNC.DEFER_BLOCKING 0x1, 0x80 ;  /* 0x0042000000007b1d */ /* 0x002fec0000010000 */
        /* <DEDUP_REMOVED lines=14> */
[----:B-1----:R-:W-:Y:S04]  /*85e0*/  DEPBAR.LE SB0, 0x1 ;  /* 0x000080400000791a */ /* 0x002fe80000000000 */
.L_x_144:
[----:B------:R-:W-:Y:S05]  /*85f0*/  BSYNC.RECONVERGENT B0 ;  /* 0x0000000000007941 */ /* 0x000fea0003800200 */
.L_x_143:
[----:B------:R-:W-:Y:S01]  /*8600*/  BAR.SYNC.DEFER_BLOCKING 0x1, 0x80 ;  /* 0x0042000000007b1d */ /* 0x000fe20000010000 */
[----:B------:R-:W-:Y:S01]  /*8610*/  UISETP.NE.AND UP0, UPT, UR49, -0x4, UPT ;  /* 0xfffffffc3100788c */ /* 0x000fe2000bf05270 */
[----:B------:R-:W-:Y:S08]  /*8620*/  IADD3 R0, PT, PT, R30, 0x1, RZ ;  /* 0x000000011e007810 */ /* 0x000ff00007ffe0ff */
[----:B------:R-:W-:Y:S05]  /*8630*/  BRA.U !UP0, `(.L_x_145) ;  /* 0x0000000108287547 */ /* 0x000fea000b800000 */
[----:B------:R-:W-:Y:S01]  /*8640*/  ISETP.NE.AND P0, PT, R78, RZ, PT ;  /* 0x000000ff4e00720c */ /* 0x000fe20003f05270 */
[----:B------:R-:W-:Y:S01]  /*8650*/  IMAD.U32 R3, RZ, RZ, UR51 ;  /* 0x00000033ff037e24 */ /* 0x000fe2000f8e00ff */
[----:B------:R-:W-:Y:S01]  /*8660*/  UIADD3 UR51, UPT, UPT, UR51, 0x1, URZ ;  /* 0x0000000133337890 */ /* 0x000fe2000fffe0ff */
[----:B------:R-:W-:Y:S03]  /*8670*/  IMAD.U32 R2, RZ, RZ, UR37 ;  /* 0x00000025ff027e24 */ /* 0x000fe6000f8e00ff */
[----:B------:R-:W-:Y:S04]  /*8680*/  UISETP.NE.AND UP0, UPT, UR51, 0x4, UPT ;  /* 0x000000043300788c */ /* 0x000fe8000bf05270 */
[----:B------:R-:W-:Y:S03]  /*8690*/  USEL UR51, UR51, URZ, UP0 ;  /* 0x000000ff33337287 */ /* 0x000fe60008000000 */
[----:B------:R-:W-:Y:S05]  /*86a0*/  @P0 LEA R3, R3, UR48, 0x3 ;  /* 0x0000003003030c11 */ /* 0x000fea000f8e18ff */
[----:B------:R-:W-:Y:S05]  /*86b0*/  @P0 VIADD R3, R3, 0x80 ;  /* 0x0000008003030836 */ /* 0x000fea0000000000 */
[----:B------:R-:W-:Y:S04]  /*86c0*/  @P0 PRMT R2, R2, 0x654, R3 ;  /* 0x0000065402020816 */ /* 0x000fe80000000003 */
[----:B------:R1:W-:Y:S03]  /*86d0*/  @P0 SYNCS.ARRIVE.TRANS64.RED.A1T0 RZ, [R2+URZ], RZ ;  /* 0x000000ff02ff09a7 */ /* 0x0003e600081004ff */
.L_x_145:
[----:B------:R-:W-:Y:S01]  /*86e0*/  ISETP.NE.AND P2, PT, R73, RZ, PT ;  /* 0x000000ff4900720c */ /* 0x000fe20003f45270 */
[----:B------:R-:W-:Y:S01]  /*86f0*/  UIADD3 UR49, UPT, UPT, UR49, 0x4, URZ ;  /* 0x0000000431317890 */ /* 0x000fe2000fffe0ff */
[----:B------:R-:W-:Y:S01]  /*8700*/  ISETP.NE.AND P0, PT, R76, 0x2, PT ;  /* 0x000000024c00780c */ /* 0x000fe20003f05270 */
[----:B------:R-:W-:Y:S01]  /*8710*/  IMAD.IADD R20, R29, 0x1, R58 ;  /* 0x000000011d147824 */ /* 0x000fe200078e023a */
[----:B------:R-:W-:Y:S01]  /*8720*/  ISETP.NE.AND P1, PT, R0, 0x4, PT ;  /* 0x000000040000780c */ /* 0x000fe20003f25270 */
[----:B------:R-:W-:Y:S01]  /*8730*/  IMAD.IADD R21, R31, 0x1, R60 ;  /* 0x000000011f157824 */ /* 0x000fe200078e023c */
[----:B-1----:R-:W-:Y:S02]  /*8740*/  SEL R2, RZ, 0x1, P0 ;  /* 0x00000001ff027807 */ /* 0x002fe40000000000 */
[----:B------:R-:W-:Y:S02]  /*8750*/  SEL R3, RZ, 0x1, P1 ;  /* 0x00000001ff037807 */ /* 0x000fe40000800000 */
[----:B------:R-:W-:Y:S02]  /*8760*/  LOP3.LUT R69, R69, R2, RZ, 0x3c, !PT ;  /* 0x0000000245457212 */ /* 0x000fe400078e3cff */
[----:B------:R-:W-:Y:S02]  /*8770*/  LOP3.LUT R70, R70, R3, RZ, 0x3c, !PT ;  /* 0x0000000346467212 */ /* 0x000fe400078e3cff */
[----:B------:R-:W-:Y:S02]  /*8780*/  @P2 R2UR UR36, R68 ;  /* 0x00000000442422ca */ /* 0x000fe400000e0000 */
[----:B------:R-:W-:Y:S02]  /*8790*/  SEL R76, R76, RZ, P0 ;  /* 0x000000ff4c4c7207 */ /* 0x000fe40000000000 */
[----:B------:R-:W-:Y:S01]  /*87a0*/  SEL R30, R0, RZ, P1 ;  /* 0x000000ff001e7207 */ /* 0x000fe20000800000 */
[----:B------:R-:W-:Y:S10]  /*87b0*/  @P2 BRA `(.L_x_146) ;  /* 0xffffffcc00d42947 */ /* 0x000ff4000383ffff */
[----:B------:R-:W-:-:S09]  /*87c0*/  UISETP.NE.AND UP0, UPT, UR50, URZ, UPT ;  /* 0x000000ff3200728c */ /* 0x000fd2000bf05270 */
[----:B------:R-:W-:Y:S05]  /*87d0*/  BRA.U !UP0, `(.L_x_147) ;  /* 0x0000000108487547 */ /* 0x000fea000b800000 */
[----:B------:R-:W1:Y:S02]  /*87e0*/  LDCU.64 UR4, c[0x0][0x890] ;  /* 0x00011200ff0477ac */ /* 0x000e640008000a00 */
[----:B-1----:R-:W-:-:S04]  /*87f0*/  UISETP.NE.U32.AND UP0, UPT, UR4, URZ, UPT ;  /* 0x000000ff0400728c */ /* 0x002fc8000bf05070 */
[----:B------:R-:W-:-:S09]  /*8800*/  UISETP.NE.AND.EX UP0, UPT, UR5, URZ, UPT, UP0 ;  /* 0x000000ff0500728c */ /* 0x000fd2000bf05300 */
[----:B------:R-:W-:Y:S05]  /*8810*/  BRA.U UP0, `(.L_x_148) ;  /* 0x00000001000c7547 */ /* 0x000fea000b800000 */
[----:B------:R-:W-:-:S13]  /*8820*/  FSETP.NEU.AND P0, PT, R35, RZ, PT ;  /* 0x000000ff2300720b */ /* 0x000fda0003f0d000 */
[----:B------:R-:W-:Y:S05]  /*8830*/  @!P0 EXIT ;  /* 0x000000000000894d */ /* 0x000fea0003800000 */
[----:B------:R-:W-:Y:S05]  /*8840*/  BRA `(.L_x_147) ;  /* 0x00000000002c7947 */ /* 0x000fea0003800000 */
.L_x_148:
[----:B------:R-:W-:Y:S01]  /*8850*/  ISETP.NE.AND P0, PT, R75, RZ, PT ;  /* 0x000000ff4b00720c */ /* 0x000fe20003f05270 */
[----:B------:R-:W-:-:S12]  /*8860*/  BSSY.RECONVERGENT B0, `(.L_x_147) ;  /* 0x0000009000007945 */ /* 0x000fd80003800200 */
[----:B------:R-:W-:Y:S05]  /*8870*/  @P0 BRA `(.L_x_149) ;  /* 0x0000000000140947 */ /* 0x000fea0003800000 */
[----:B------:R-:W1:Y:S02]  /*8880*/  LDCU.64 UR4, c[0x0][0x888] ;  /* 0x00011100ff0477ac */ /* 0x000e640008000a00 */
[----:B-1----:R-:W-:-:S04]  /*8890*/  ISETP.NE.U32.AND P0, PT, RZ, UR4, PT ;  /* 0x00000004ff007c0c */ /* 0x002fc8000bf05070 */
[----:B------:R-:W-:-:S13]  /*88a0*/  ISETP.NE.AND.EX P0, PT, RZ, UR5, PT, P0 ;  /* 0x00000005ff007c0c */ /* 0x000fda000bf05300 */
[----:B------:R-:W-:Y:S05]  /*88b0*/  @!P0 EXIT ;  /* 0x000000000000894d */ /* 0x000fea0003800000 */
[----:B------:R-:W-:Y:S05]  /*88c0*/  BRA `(.L_x_150) ;  /* 0x0000000000087947 */ /* 0x000fea0003800000 */
.L_x_149:
[----:B------:R-:W-:-:S13]  /*88d0*/  FSETP.NEU.AND P0, PT, R35, RZ, PT ;  /* 0x000000ff2300720b */ /* 0x000fda0003f0d000 */
[----:B------:R-:W-:Y:S05]  /*88e0*/  @!P0 EXIT ;  /* 0x000000000000894d */ /* 0x000fea0003800000 */
.L_x_150:
[----:B------:R-:W-:Y:S05]  /*88f0*/  BSYNC.RECONVERGENT B0 ;  /* 0x0000000000007941 */ /* 0x000fea0003800200 */
.L_x_147:
[----:B------:R-:W-:Y:S01]  /*8900*/  ULEA UR4, UR51, UR48, 0x3 ;  /* 0x0000003033047291 */ /* 0x000fe2000f8e18ff */
[----:B------:R-:W-:-:S04]  /*8910*/  DEPBAR.LE SB0, 0x0 ;  /* 0x000080000000791a */ /* 0x000fc80000000000 */
[----:B------:R-:W-:-:S04]  /*8920*/  UIADD3 UR4, UPT, UPT, UR4, 0x80, URZ ;  /* 0x0000008004047890 */ /* 0x000fc8000fffe0ff */
[----:B------:R-:W-:-:S09]  /*8930*/  UPRMT UR4, UR37, 0x654, UR4 ;  /* 0x0000065425047896 */ /* 0x000fd20008000004 */
[----:B------:R-:W-:Y:S01]  /*8940*/  SYNCS.ARRIVE.TRANS64.RED.A1T0 RZ, [UR4], RZ ;  /* 0x000000ffffff79a7 */ /* 0x000fe20008100404 */
[----:B------:R-:W-:Y:S05]  /*8950*/  EXIT ;  /* 0x000000000000794d */ /* 0x000fea0003800000 */
.L_x_24:
[----:B--2---:R2:W4:Y:S02]  /*8960*/  SYNCS.PHASECHK.TRANS64.TRYWAIT P0, [R3+URZ+0x120], R2 ;  /* 0x00012002030075a7 */ /* 0x00452400080011ff */
[----:B----4-:R-:W-:Y:S05]  /*8970*/  @!P0 NANOSLEEP.SYNCS 0x989680 ;  /* 0x009896800000895d */ /* 0x010fea0003900000 */
[----:B------:R-:W4:Y:S02]  /*8980*/  @!P0 SYNCS.PHASECHK.TRANS64 P0, [R3+URZ+0x120], R2 ;  /* 0x00012002030085a7 */ /* 0x000f2400080010ff */
[----:B----4-:R-:W-:Y:S05]  /*8990*/  @!P0 BRA `(.L_x_24) ;  /* 0xfffffffc00f08947 */ /* 0x010fea000383ffff */
[----:B------:R-:W-:Y:S05]  /*89a0*/  BRA `(.L_x_151) ;  /* 0xffffff8c00a87947 */ /* 0x000fea000383ffff */
.L_x_27:
[----:B-1----:R-:W-:-:S07]  /*89b0*/  MOV R2, UR33 ;  /* 0x0000002100027c02 */ /* 0x002fce0008000f00 */
.L_x_152:
[----:B-1----:R1:W2:Y:S02]  /*89c0*/  SYNCS.PHASECHK.TRANS64.TRYWAIT P0, [R2+URZ+0x30], R5 ;  /* 0x00003005020075a7 */ /* 0x0022a400080011ff */
[----:B--2---:R-:W-:Y:S05]  /*89d0*/  @!P0 NANOSLEEP.SYNCS 0x989680 ;  /* 0x009896800000895d */ /* 0x004fea0003900000 */
[----:B------:R-:W2:Y:S02]  /*89e0*/  @!P0 SYNCS.PHASECHK.TRANS64 P0, [R2+URZ+0x30], R5 ;  /* 0x00003005020085a7 */ /* 0x000ea400080010ff */
[----:B--2---:R-:W-:Y:S05]  /*89f0*/  @!P0 BRA `(.L_x_152) ;  /* 0xfffffffc00f08947 */ /* 0x004fea000383ffff */
[----:B------:R-:W-:Y:S05]  /*8a00*/  BRA `(.L_x_26) ;  /* 0xffffff90000c7947 */ /* 0x000fea000383ffff */
.L_x_34:
[----:B-1----:R-:W-:-:S07]  /*8a10*/  MOV R2, UR17 ;  /* 0x0000001100027c02 */ /* 0x002fce0008000f00 */
.L_x_153:
[----:B-1----:R1:W2:Y:S02]  /*8a20*/  SYNCS.PHASECHK.TRANS64.TRYWAIT P0, [R2+URZ+0x30], R5 ;  /* 0x00003005020075a7 */ /* 0x0022a400080011ff */
[----:B--2---:R-:W-:Y:S05]  /*8a30*/  @!P0 NANOSLEEP.SYNCS 0x989680 ;  /* 0x009896800000895d */ /* 0x004fea0003900000 */
[----:B------:R-:W2:Y:S02]  /*8a40*/  @!P0 SYNCS.PHASECHK.TRANS64 P0, [R2+URZ+0x30], R5 ;  /* 0x00003005020085a7 */ /* 0x000ea400080010ff */
[----:B--2---:R-:W-:Y:S05]  /*8a50*/  @!P0 BRA `(.L_x_153) ;  /* 0xfffffffc00f08947 */ /* 0x004fea000383ffff */
[----:B------:R-:W-:Y:S05]  /*8a60*/  BRA `(.L_x_33) ;  /* 0xffffff9000c47947 */ /* 0x000fea000383ffff */
.L_x_39:
[----:B-1----:R1:W2:Y:S02]  /*8a70*/  SYNCS.PHASECHK.TRANS64.TRYWAIT P0, [R2+URZ+0xb0], R3 ;  /* 0x0000b003020075a7 */ /* 0x0022a400080011ff */
[----:B--2---:R-:W-:Y:S05]  /*8a80*/  @!P0 NANOSLEEP.SYNCS 0x989680 ;  /* 0x009896800000895d */ /* 0x004fea0003900000 */
[----:B------:R-:W2:Y:S02]  /*8a90*/  @!P0 SYNCS.PHASECHK.TRANS64 P0, [R2+URZ+0xb0], R3 ;  /* 0x0000b003020085a7 */ /* 0x000ea400080010ff */
[----:B--2---:R-:W-:Y:S05]  /*8aa0*/  @!P0 BRA `(.L_x_39) ;  /* 0xfffffffc00f08947 */ /* 0x004fea000383ffff */
[----:B------:R-:W-:Y:S05]  /*8ab0*/  BRA `(.L_x_154) ;  /* 0xffffff9400647947 */ /* 0x000fea000383ffff */
.L_x_43:
[----:B---3--:R-:W-:-:S07]  /*8ac0*/  MOV R0, UR4 ;  /* 0x0000000400007c02 */ /* 0x008fce0008000f00 */
.L_x_155:
[----:B-1----:R1:W2:Y:S02]  /*8ad0*/  SYNCS.PHASECHK.TRANS64.TRYWAIT P0, [R0+URZ], R3 ;  /* 0x00000003000075a7 */ /* 0x0022a400080011ff */
[----:B--2---:R-:W-:Y:S05]  /*8ae0*/  @!P0 NANOSLEEP.SYNCS 0x989680 ;  /* 0x009896800000895d */ /* 0x004fea0003900000 */
[----:B------:R-:W2:Y:S02]  /*8af0*/  @!P0 SYNCS.PHASECHK.TRANS64 P0, [R0+URZ], R3 ;  /* 0x00000003000085a7 */ /* 0x000ea400080010ff */
[----:B--2---:R-:W-:Y:S05]  /*8b00*/  @!P0 BRA `(.L_x_155) ;  /* 0xfffffffc00f08947 */ /* 0x004fea000383ffff */
[----:B------:R-:W-:Y:S05]  /*8b10*/  BRA `(.L_x_156) ;  /* 0xffffff9800d47947 */ /* 0x000fea000383ffff */
.L_x_44:
[----:B---3--:R-:W-:-:S07]  /*8b20*/  MOV R0, UR4 ;  /* 0x0000000400007c02 */ /* 0x008fce0008000f00 */
.L_x_157:
[----:B-1----:R1:W2:Y:S02]  /*8b30*/  SYNCS.PHASECHK.TRANS64.TRYWAIT P0, [R0+URZ], R3 ;  /* 0x00000003000075a7 */ /* 0x0022a400080011ff */
[----:B--2---:R-:W-:Y:S05]  /*8b40*/  @!P0 NANOSLEEP.SYNCS 0x989680 ;  /* 0x009896800000895d */ /* 0x004fea0003900000 */
[----:B------:R-:W2:Y:S02]  /*8b50*/  @!P0 SYNCS.PHASECHK.TRANS64 P0, [R0+URZ], R3 ;  /* 0x00000003000085a7 */ /* 0x000ea400080010ff */
[----:B--2---:R-:W-:Y:S05]  /*8b60*/  @!P0 BRA `(.L_x_157) ;  /* 0xfffffffc00f08947 */ /* 0x004fea000383ffff */
[----:B------:R-:W-:Y:S05]  /*8b70*/  BRA `(.L_x_158) ;  /* 0xffffff9800e07947 */ /* 0x000fea000383ffff */
.L_x_45:
[----:B---3--:R-:W-:-:S07]  /*8b80*/  MOV R0, UR4 ;  /* 0x0000000400007c02 */ /* 0x008fce0008000f00 */
.L_x_159:
[----:B-1----:R1:W2:Y:S02]  /*8b90*/  SYNCS.PHASECHK.TRANS64.TRYWAIT P0, [R0+URZ], R3 ;  /* 0x00000003000075a7 */ /* 0x0022a400080011ff */
[----:B--2---:R-:W-:Y:S05]  /*8ba0*/  @!P0 NANOSLEEP.SYNCS 0x989680 ;  /* 0x009896800000895d */ /* 0x004fea0003900000 */
[----:B------:R-:W2:Y:S02]  /*8bb0*/  @!P0 SYNCS.PHASECHK.TRANS64 P0, [R0+URZ], R3 ;  /* 0x00000003000085a7 */ /* 0x000ea400080010ff */
[----:B--2---:R-:W-:Y:S05]  /*8bc0*/  @!P0 BRA `(.L_x_159) ;  /* 0xfffffffc00f08947 */ /* 0x004fea000383ffff */
[----:B------:R-:W-:Y:S05]  /*8bd0*/  BRA `(.L_x_160) ;  /* 0xffffff9800ec7947 */ /* 0x000fea000383ffff */
.L_x_46:
[----:B---3--:R-:W-:-:S07]  /*8be0*/  MOV R0, UR4 ;  /* 0x0000000400007c02 */ /* 0x008fce0008000f00 */
.L_x_161:
[----:B-1----:R1:W2:Y:S02]  /*8bf0*/  SYNCS.PHASECHK.TRANS64.TRYWAIT P0, [R0+URZ], R3 ;  /* 0x00000003000075a7 */ /* 0x0022a400080011ff */
[----:B--2---:R-:W-:Y:S05]  /*8c00*/  @!P0 NANOSLEEP.SYNCS 0x989680 ;  /* 0x009896800000895d */ /* 0x004fea0003900000 */
[----:B------:R-:W2:Y:S02]  /*8c10*/  @!P0 SYNCS.PHASECHK.TRANS64 P0, [R0+URZ], R3 ;  /* 0x00000003000085a7 */ /* 0x000ea400080010ff */
[----:B--2---:R-:W-:Y:S05]  /*8c20*/  @!P0 BRA `(.L_x_161) ;  /* 0xfffffffc00f08947 */ /* 0x004fea000383ffff */
[----:B------:R-:W-:Y:S05]  /*8c30*/  BRA `(.L_x_162) ;  /* 0xffffff9800f87947 */ /* 0x000fea000383ffff */
.L_x_47:
[----:B---3--:R-:W-:-:S07]  /*8c40*/  MOV R0, UR4 ;  /* 0x0000000400007c02 */ /* 0x008fce0008000f00 */
.L_x_163:
[----:B-1----:R1:W2:Y:S02]  /*8c50*/  SYNCS.PHASECHK.TRANS64.TRYWAIT P0, [R0+URZ], R3 ;  /* 0x00000003000075a7 */ /* 0x0022a400080011ff */
[----:B--2---:R-:W-:Y:S05]  /*8c60*/  @!P0 NANOSLEEP.SYNCS 0x989680 ;  /* 0x009896800000895d */ /* 0x004fea0003900000 */
[----:B------:R-:W2:Y:S02]  /*8c70*/  @!P0 SYNCS.PHASECHK.TRANS64 P0, [R0+URZ], R3 ;  /* 0x00000003000085a7 */ /* 0x000ea400080010ff */
[----:B--2---:R-:W-:Y:S05]  /*8c80*/  @!P0 BRA `(.L_x_163) ;  /* 0xfffffffc00f08947 */ /* 0x004fea000383ffff */
[----:B------:R-:W-:Y:S05]  /*8c90*/  BRA `(.L_x_164) ;  /* 0xffffff9c00047947 */ /* 0x000fea000383ffff */
.L_x_50:
[----:B-1----:R1:W2:Y:S02]  /*8ca0*/  SYNCS.PHASECHK.TRANS64.TRYWAIT P0, [R0+URZ+0x110], R5 ;  /* 0x00011005000075a7 */ /* 0x0022a400080011ff */
[----:B--2---:R-:W-:Y:S05]  /*8cb0*/  @!P0 NANOSLEEP.SYNCS 0x989680 ;  /* 0x009896800000895d */ /* 0x004fea0003900000 */
[----:B------:R-:W2:Y:S02]  /*8cc0*/  @!P0 SYNCS.PHASECHK.TRANS64 P0, [R0+URZ+0x110], R5 ;  /* 0x00011005000085a7 */ /* 0x000ea400080010ff */
[----:B--2---:R-:W-:Y:S05]  /*8cd0*/  @!P0 BRA `(.L_x_50) ;  /* 0xfffffffc00f08947 */ /* 0x004fea000383ffff */
[----:B------:R-:W-:Y:S05]  /*8ce0*/  BRA `(.L_x_165) ;  /* 0xffffff9c00647947 */ /* 0x000fea000383ffff */
.L_x_51:
[----:B------:R-:W-:-:S07]  /*8cf0*/  MOV R0, UR5 ;  /* 0x0000000500007c02 */ /* 0x000fce0008000f00 */
.L_x_166:
[----:B-1----:R1:W2:Y:S02]  /*8d00*/  SYNCS.PHASECHK.TRANS64.TRYWAIT P0, [R0+URZ+0xc0], R7 ;  /* 0x0000c007000075a7 */ /* 0x0022a400080011ff */
[----:B--2---:R-:W-:Y:S05]  /*8d10*/  @!P0 NANOSLEEP.SYNCS 0x989680 ;  /* 0x009896800000895d */ /* 0x004fea0003900000 */
[----:B------:R-:W2:Y:S02]  /*8d20*/  @!P0 SYNCS.PHASECHK.TRANS64 P0, [R0+URZ+0xc0], R7 ;  /* 0x0000c007000085a7 */ /* 0x000ea400080010ff */
[----:B--2---:R-:W-:Y:S05]  /*8d30*/  @!P0 BRA `(.L_x_166) ;  /* 0xfffffffc00f08947 */ /* 0x004fea000383ffff */
[----:B------:R-:W-:Y:S05]  /*8d40*/  BRA `(.L_x_167) ;  /* 0xffffff9c00747947 */ /* 0x000fea000383ffff */
.L_x_52:
[----:B-1----:R1:W2:Y:S02]  /*8d50*/  SYNCS.PHASECHK.TRANS64.TRYWAIT P1, [R0+URZ+0xb0], R5 ;  /* 0x0000b005000075a7 */ /* 0x0022a400080211ff */
[----:B--2---:R-:W-:Y:S05]  /*8d60*/  @!P1 NANOSLEEP.SYNCS 0x989680 ;  /* 0x009896800000995d */ /* 0x004fea0003900000 */
[----:B------:R-:W2:Y:S02]  /*8d70*/  @!P1 SYNCS.PHASECHK.TRANS64 P1, [R0+URZ+0xb0], R5 ;  /* 0x0000b005000095a7 */ /* 0x000ea400080210ff */
[----:B--2---:R-:W-:Y:S05]  /*8d80*/  @!P1 BRA `(.L_x_52) ;  /* 0xfffffffc00f09947 */ /* 0x004fea000383ffff */
[----:B------:R-:W-:Y:S05]  /*8d90*/  BRA `(.L_x_168) ;  /* 0xffffff9c00a47947 */ /* 0x000fea000383ffff */
.L_x_55:
[----:B------:R-:W-:-:S07]  /*8da0*/  MOV R0, UR5 ;  /* 0x0000000500007c02 */ /* 0x000fce0008000f00 */
.L_x_169:
[----:B-1----:R1:W2:Y:S02]  /*8db0*/  SYNCS.PHASECHK.TRANS64.TRYWAIT P0, [R0+URZ+0xc0], R3 ;  /* 0x0000c003000075a7 */ /* 0x0022a400080011ff */
[----:B--2---:R-:W-:Y:S05]  /*8dc0*/  @!P0 NANOSLEEP.SYNCS 0x989680 ;  /* 0x009896800000895d */ /* 0x004fea0003900000 */
[----:B------:R-:W2:Y:S02]  /*8dd0*/  @!P0 SYNCS.PHASECHK.TRANS64 P0, [R0+URZ+0xc0], R3 ;  /* 0x0000c003000085a7 */ /* 0x000ea400080010ff */
[----:B--2---:R-:W-:Y:S05]  /*8de0*/  @!P0 BRA `(.L_x_169) ;  /* 0xfffffffc00f08947 */ /* 0x004fea000383ffff */
[----:B------:R-:W-:Y:S05]  /*8df0*/  BRA `(.L_x_54) ;  /* 0xffffff9c00f87947 */ /* 0x000fea000383ffff */
.L_x_64:
[----:B-1----:R-:W-:-:S04]  /*8e00*/  MOV R4, UR6 ;  /* 0x0000000600047c02 */ /* 0x002fc80008000f00 */
[----:B------:R1:W2:Y:S03]  /*8e10*/  SYNCS.PHASECHK.TRANS64.TRYWAIT P0, [R4+URZ+0x8], R5 ;  /* 0x00000805040075a7 */ /* 0x0002a600080011ff */
[----:B--2---:R-:W-:Y:S05]  /*8e20*/  @!P0 NANOSLEEP.SYNCS 0x989680 ;  /* 0x009896800000895d */ /* 0x004fea0003900000 */
[----:B------:R-:W2:Y:S02]  /*8e30*/  @!P0 SYNCS.PHASECHK.TRANS64 P0, [R4+URZ+0x8], R5 ;  /* 0x00000805040085a7 */ /* 0x000ea400080010ff */
[----:B--2---:R-:W-:Y:S05]  /*8e40*/  @!P0 BRA `(.L_x_64) ;  /* 0xfffffffc00ec8947 */ /* 0x004fea000383ffff */
[----:B------:R-:W-:Y:S05]  /*8e50*/  BRA `(.L_x_63) ;  /* 0xffffffa000ac7947 */ /* 0x000fea000383ffff */
.L_x_66:
[----:B------:R-:W-:Y:S01]  /*8e60*/  BSSY B0, `(.L_x_170) ;  /* 0x0000006000007945 */ /* 0x000fe20003800000 */
[----:B------:R-:W-:-:S07]  /*8e70*/  MOV R15, 0xffffffff ;  /* 0xffffffff000f7802 */ /* 0x000fce0000000f00 */
[----:B-1---5:R-:W-:Y:S05]  /*8e80*/  WARPSYNC.COLLECTIVE R15, `(.L_x_171) ;  /* 0x000000000f0c7348 */ /* 0x022fea0003c00000 */
[----:B------:R-:W-:Y:S02]  /*8e90*/  ELECT P6, UR79, PT ;  /* 0x00000000004f782f */ /* 0x000fe400038c0000 */
[----:B------:R-:W-:Y:S01]  /*8ea0*/  MOV R14, UR79 ;  /* 0x0000004f000e7c02 */ /* 0x000fe20008000f00 */
[----:B-1---5:R-:W-:Y:S10]  /*8eb0*/  ENDCOLLECTIVE ;  /* 0x000000000000791b */ /* 0x022ff40003800000 */
.L_x_171:
[----:B------:R-:W-:Y:S05]  /*8ec0*/  BSYNC B0 ;  /* 0x0000000000007941 */ /* 0x000fea0003800000 */
.L_x_170:
[----:B------:R-:W-:Y:S05]  /*8ed0*/  BRA `(.L_x_172) ;  /* 0xffffffa000dc7947 */ /* 0x000fea000383ffff */
.L_x_68:
[----:B-1----:R-:W-:-:S04]  /*8ee0*/  MOV R2, UR6 ;  /* 0x0000000600027c02 */ /* 0x002fc80008000f00 */
[----:B------:R1:W2:Y:S03]  /*8ef0*/  SYNCS.PHASECHK.TRANS64.TRYWAIT P0, [R2+URZ+0x8], R3 ;  /* 0x00000803020075a7 */ /* 0x0002a600080011ff */
[----:B--2---:R-:W-:Y:S05]  /*8f00*/  @!P0 NANOSLEEP.SYNCS 0x989680 ;  /* 0x009896800000895d */ /* 0x004fea0003900000 */
[----:B------:R-:W2:Y:S02]  /*8f10*/  @!P0 SYNCS.PHASECHK.TRANS64 P0, [R2+URZ+0x8], R3 ;  /* 0x00000803020085a7 */ /* 0x000ea400080010ff */
[----:B--2---:R-:W-:Y:S05]  /*8f20*/  @!P0 BRA `(.L_x_68) ;  /* 0xfffffffc00ec8947 */ /* 0x004fea000383ffff */
[----:B------:R-:W-:Y:S05]  /*8f30*/  BRA `(.L_x_67) ;  /* 0xffffffa000e07947 */ /* 0x000fea000383ffff */
.L_x_69:
[----:B-1----:R1:W2:Y:S02]  /*8f40*/  SYNCS.PHASECHK.TRANS64.TRYWAIT P0, [R0+URZ+0xb0], R5 ;  /* 0x0000b005000075a7 */ /* 0x0022a400080011ff */
[----:B--2---:R-:W-:Y:S05]  /*8f50*/  @!P0 NANOSLEEP.SYNCS 0x989680 ;  /* 0x009896800000895d */ /* 0x004fea0003900000 */
[----:B------:R-:W2:Y:S02]  /*8f60*/  @!P0 SYNCS.PHASECHK.TRANS64 P0, [R0+URZ+0xb0], R5 ;  /* 0x0000b005000085a7 */ /* 0x000ea400080010ff */
[----:B--2---:R-:W-:Y:S05]  /*8f70*/  @!P0 BRA `(.L_x_69) ;  /* 0xfffffffc00f08947 */ /* 0x004fea000383ffff */
[----:B------:R-:W-:Y:S05]  /*8f80*/  BRA `(.L_x_173) ;  /* 0xffffffa400c87947 */ /* 0x000fea000383ffff */
.L_x_71:
[----:B------:R-:W-:-:S07]  /*8f90*/  MOV R0, UR9 ;  /* 0x0000000900007c02 */ /* 0x000fce0008000f00 */
.L_x_174:
[----:B-1----:R1:W2:Y:S02]  /*8fa0*/  SYNCS.PHASECHK.TRANS64.TRYWAIT P0, [R0+URZ+0xf0], R5 ;  /* 0x0000f005000075a7 */ /* 0x0022a400080011ff */
[----:B--2---:R-:W-:Y:S05]  /*8fb0*/  @!P0 NANOSLEEP.SYNCS 0x989680 ;  /* 0x009896800000895d */ /* 0x004fea0003900000 */
[----:B------:R-:W2:Y:S02]  /*8fc0*/  @!P0 SYNCS.PHASECHK.TRANS64 P0, [R0+URZ+0xf0], R5 ;  /* 0x0000f005000085a7 */ /* 0x000ea400080010ff */
[----:B--2---:R-:W-:Y:S05]  /*8fd0*/  @!P0 BRA `(.L_x_174) ;  /* 0xfffffffc00f08947 */ /* 0x004fea000383ffff */
[----:B------:R-:W-:Y:S05]  /*8fe0*/  BRA `(.L_x_175) ;  /* 0xffffffa800147947 */ /* 0x000fea000383ffff */
.L_x_74:
[----:B------:R-:W-:Y:S07]  /*8ff0*/  MOV R0, UR8 ;  /* 0x0000000800007c02 */ /* 0x000fee0008000f00 */
.L_x_176:
[----:B-1----:R1:W2:Y:S02]  /*9000*/  SYNCS.PHASECHK.TRANS64.TRYWAIT P0, [R0+URZ], R5 ;  /* 0x00000005000075a7 */ /* 0x0022a400080011ff */
[----:B--2---:R-:W-:Y:S05]  /*9010*/  @!P0 NANOSLEEP.SYNCS 0x989680 ;  /* 0x009896800000895d */ /* 0x004fea0003900000 */
[----:B------:R-:W2:Y:S02]  /*9020*/  @!P0 SYNCS.PHASECHK.TRANS64 P0, [R0+URZ], R5 ;  /* 0x00000005000085a7 */ /* 0x000ea400080010ff */
[----:B--2---:R-:W-:Y:S05]  /*9030*/  @!P0 BRA `(.L_x_176) ;  /* 0xfffffffc00f08947 */ /* 0x004fea000383ffff */
[----:B------:R-:W-:Y:S05]  /*9040*/  BRA `(.L_x_73) ;  /* 0xffffffa800287947 */ /* 0x000fea000383ffff */
.L_x_78:
[----:B-1----:R-:W-:-:S07]  /*9050*/  MOV R0, UR8 ;  /* 0x0000000800007c02 */ /* 0x002fce0008000f00 */
.L_x_177:
[----:B-1----:R1:W2:Y:S02]  /*9060*/  SYNCS.PHASECHK.TRANS64.TRYWAIT P0, [R0+URZ], R3 ;  /* 0x00000003000075a7 */ /* 0x0022a400080011ff */
[----:B--2---:R-:W-:Y:S05]  /*9070*/  @!P0 NANOSLEEP.SYNCS 0x989680 ;  /* 0x009896800000895d */ /* 0x004fea0003900000 */
[----:B------:R-:W2:Y:S02]  /*9080*/  @!P0 SYNCS.PHASECHK.TRANS64 P0, [R0+URZ], R3 ;  /* 0x00000003000085a7 */ /* 0x000ea400080010ff */
[----:B--2---:R-:W-:Y:S05]  /*9090*/  @!P0 BRA `(.L_x_177) ;  /* 0xfffffffc00f08947 */ /* 0x004fea000383ffff */
[----:B------:R-:W-:Y:S05]  /*90a0*/  BRA `(.L_x_178) ;  /* 0xffffffac001c7947 */ /* 0x000fea000383ffff */
.L_x_79:
[----:B------:R-:W-:-:S07]  /*90b0*/  MOV R0, UR8 ;  /* 0x0000000800007c02 */ /* 0x000fce0008000f00 */
.L_x_179:
[----:B-1----:R1:W2:Y:S02]  /*90c0*/  SYNCS.PHASECHK.TRANS64.TRYWAIT P0, [R0+URZ], R3 ;  /* 0x00000003000075a7 */ /* 0x0022a400080011ff */
[----:B--2---:R-:W-:Y:S05]  /*90d0*/  @!P0 NANOSLEEP.SYNCS 0x989680 ;  /* 0x009896800000895d */ /* 0x004fea0003900000 */
[----:B------:R-:W2:Y:S02]  /*90e0*/  @!P0 SYNCS.PHASECHK.TRANS64 P0, [R0+URZ], R3 ;  /* 0x00000003000085a7 */ /* 0x000ea400080010ff */
[----:B--2---:R-:W-:Y:S05]  /*90f0*/  @!P0 BRA `(.L_x_179) ;  /* 0xfffffffc00f08947 */ /* 0x004fea000383ffff */
[----:B------:R-:W-:Y:S05]  /*9100*/  BRA `(.L_x_180) ;  /* 0xffffffac00287947 */ /* 0x000fea000383ffff */
.L_x_80:
[----:B------:R-:W-:-:S07]  /*9110*/  MOV R0, UR8 ;  /* 0x0000000800007c02 */ /* 0x000fce0008000f00 */
.L_x_181:
[----:B-1----:R1:W2:Y:S02]  /*9120*/  SYNCS.PHASECHK.TRANS64.TRYWAIT P0, [R0+URZ], R3 ;  /* 0x00000003000075a7 */ /* 0x0022a400080011ff */
[----:B--2---:R-:W-:Y:S05]  /*9130*/  @!P0 NANOSLEEP.SYNCS 0x989680 ;  /* 0x009896800000895d */ /* 0x004fea0003900000 */
[----:B------:R-:W2:Y:S02]  /*9140*/  @!P0 SYNCS.PHASECHK.TRANS64 P0, [R0+URZ], R3 ;  /* 0x00000003000085a7 */ /* 0x000ea400080010ff */
[----:B--2---:R-:W-:Y:S05]  /*9150*/  @!P0 BRA `(.L_x_181) ;  /* 0xfffffffc00f08947 */ /* 0x004fea000383ffff */
[----:B------:R-:W-:Y:S05]  /*9160*/  BRA `(.L_x_182) ;  /* 0xffffffac00347947 */ /* 0x000fea000383ffff */
.L_x_83:
[----:B------:R-:W-:-:S07]  /*9170*/  MOV R0, UR7 ;  /* 0x0000000700007c02 */ /* 0x000fce0008000f00 */
.L_x_183:
[----:B-1----:R1:W2:Y:S02]  /*9180*/  SYNCS.PHASECHK.TRANS64.TRYWAIT P1, [R0+URZ+0x130], R3 ;  /* 0x00013003000075a7 */ /* 0x0022a400080211ff */
[----:B--2---:R-:W-:Y:S05]  /*9190*/  @!P1 NANOSLEEP.SYNCS 0x989680 ;  /* 0x009896800000995d */ /* 0x004fea0003900000 */
[----:B------:R-:W2:Y:S02]  /*91a0*/  @!P1 SYNCS.PHASECHK.TRANS64 P1, [R0+URZ+0x130], R3 ;  /* 0x00013003000095a7 */ /* 0x000ea400080210ff */
[----:B--2---:R-:W-:Y:S05]  /*91b0*/  @!P1 BRA `(.L_x_183) ;  /* 0xfffffffc00f09947 */ /* 0x004fea000383ffff */
[----:B------:R-:W-:Y:S05]  /*91c0*/  BRA `(.L_x_184) ;  /* 0xffffffac00807947 */ /* 0x000fea000383ffff */
.L_x_88:
[----:B--2---:R2:W4:Y:S02]  /*91d0*/  SYNCS.PHASECHK.TRANS64.TRYWAIT P0, [R0+URZ+0xb0], R3 ;  /* 0x0000b003000075a7 */ /* 0x00452400080011ff */
[----:B----4-:R-:W-:Y:S05]  /*91e0*/  @!P0 NANOSLEEP.SYNCS 0x989680 ;  /* 0x009896800000895d */ /* 0x010fea0003900000 */
[----:B------:R-:W4:Y:S02]  /*91f0*/  @!P0 SYNCS.PHASECHK.TRANS64 P0, [R0+URZ+0xb0], R3 ;  /* 0x0000b003000085a7 */ /* 0x000f2400080010ff */
[----:B----4-:R-:W-:Y:S05]  /*9200*/  @!P0 BRA `(.L_x_88) ;  /* 0xfffffffc00f08947 */ /* 0x010fea000383ffff */
[----:B------:R-:W-:Y:S05]  /*9210*/  BRA `(.L_x_185) ;  /* 0xffffffb000947947 */ /* 0x000fea000383ffff */
.L_x_91:
[----:B------:R-:W-:Y:S07]  /*9220*/  MOV R0, UR7 ;  /* 0x0000000700007c02 */ /* 0x000fee0008000f00 */
.L_x_186:
[----:B--2---:R2:W4:Y:S02]  /*9230*/  SYNCS.PHASECHK.TRANS64.TRYWAIT P0, [R0+URZ+0xa8], R3 ;  /* 0x0000a803000075a7 */ /* 0x00452400080011ff */
[----:B----4-:R-:W-:Y:S05]  /*9240*/  @!P0 NANOSLEEP.SYNCS 0x989680 ;  /* 0x009896800000895d */ /* 0x010fea0003900000 */
[----:B------:R-:W4:Y:S02]  /*9250*/  @!P0 SYNCS.PHASECHK.TRANS64 P0, [R0+URZ+0xa8], R3 ;  /* 0x0000a803000085a7 */ /* 0x000f2400080010ff */
[----:B----4-:R-:W-:Y:S05]  /*9260*/  @!P0 BRA `(.L_x_186) ;  /* 0xfffffffc00f08947 */ /* 0x010fea000383ffff */
[----:B------:R-:W-:Y:S05]  /*9270*/  BRA `(.L_x_90) ;  /* 0xffffffb400747947 */ /* 0x000fea000383ffff */
.L_x_94:
[----:B------:R-:W-:Y:S07]  /*9280*/  MOV R3, UR7 ;  /* 0x0000000700037c02 */ /* 0x000fee0008000f00 */
.L_x_187:
[----:B-1----:R1:W2:Y:S02]  /*9290*/  SYNCS.PHASECHK.TRANS64.TRYWAIT P0, [R3+URZ+0x80], R12 ;  /* 0x0000800c030075a7 */ /* 0x0022a400080011ff */
[----:B--2---:R-:W-:Y:S05]  /*92a0*/  @!P0 NANOSLEEP.SYNCS 0x989680 ;  /* 0x009896800000895d */ /* 0x004fea0003900000 */
[----:B------:R-:W2:Y:S02]  /*92b0*/  @!P0 SYNCS.PHASECHK.TRANS64 P0, [R3+URZ+0x80], R12 ;  /* 0x0000800c030085a7 */ /* 0x000ea400080010ff */
[----:B--2---:R-:W-:Y:S05]  /*92c0*/  @!P0 BRA `(.L_x_187) ;  /* 0xfffffffc00f08947 */ /* 0x004fea000383ffff */
[----:B------:R-:W-:Y:S05]  /*92d0*/  BRA `(.L_x_188) ;  /* 0xffffffb400ec7947 */ /* 0x000fea000383ffff */
.L_x_95:
[----:B-1----:R-:W-:Y:S07]  /*92e0*/  MOV R3, UR7 ;  /* 0x0000000700037c02 */ /* 0x002fee0008000f00 */
.L_x_189:
[----:B-1----:R1:W2:Y:S02]  /*92f0*/  SYNCS.PHASECHK.TRANS64.TRYWAIT P0, [R3+URZ+0x88], R12 ;  /* 0x0000880c030075a7 */ /* 0x0022a400080011ff */
[----:B--2---:R-:W-:Y:S05]  /*9300*/  @!P0 NANOSLEEP.SYNCS 0x989680 ;  /* 0x009896800000895d */ /* 0x004fea0003900000 */
[----:B------:R-:W2:Y:S02]  /*9310*/  @!P0 SYNCS.PHASECHK.TRANS64 P0, [R3+URZ+0x88], R12 ;  /* 0x0000880c030085a7 */ /* 0x000ea400080010ff */
[----:B--2---:R-:W-:Y:S05]  /*9320*/  @!P0 BRA `(.L_x_189) ;  /* 0xfffffffc00f08947 */ /* 0x004fea000383ffff */
[----:B------:R-:W-:Y:S05]  /*9330*/  BRA `(.L_x_190) ;  /* 0xffffffb800487947 */ /* 0x000fea000383ffff */
.L_x_96:
[----:B-1----:R-:W-:Y:S07]  /*9340*/  MOV R3, UR7 ;  /* 0x0000000700037c02 */ /* 0x002fee0008000f00 */
.L_x_191:
[----:B-1----:R1:W2:Y:S02]  /*9350*/  SYNCS.PHASECHK.TRANS64.TRYWAIT P0, [R3+URZ+0x90], R12 ;  /* 0x0000900c030075a7 */ /* 0x0022a400080011ff */
[----:B--2---:R-:W-:Y:S05]  /*9360*/  @!P0 NANOSLEEP.SYNCS 0x989680 ;  /* 0x009896800000895d */ /* 0x004fea0003900000 */
[----:B------:R-:W2:Y:S02]  /*9370*/  @!P0 SYNCS.PHASECHK.TRANS64 P0, [R3+URZ+0x90], R12 ;  /* 0x0000900c030085a7 */ /* 0x000ea400080010ff */
[----:B--2---:R-:W-:Y:S05]  /*9380*/  @!P0 BRA `(.L_x_191) ;  /* 0xfffffffc00f08947 */ /* 0x004fea000383ffff */
[----:B------:R-:W-:Y:S05]  /*9390*/  BRA `(.L_x_192) ;  /* 0xffffffb800a47947 */ /* 0x000fea000383ffff */
.L_x_97:
[----:B------:R-:W-:Y:S07]  /*93a0*/  MOV R3, UR7 ;  /* 0x0000000700037c02 */ /* 0x000fee0008000f00 */
.L_x_193:
[----:B-1----:R1:W2:Y:S02]  /*93b0*/  SYNCS.PHASECHK.TRANS64.TRYWAIT P0, [R3+URZ+0x98], R12 ;  /* 0x0000980c030075a7 */ /* 0x0022a400080011ff */
[----:B--2---:R-:W-:Y:S05]  /*93c0*/  @!P0 NANOSLEEP.SYNCS 0x989680 ;  /* 0x009896800000895d */ /* 0x004fea0003900000 */
[----:B------:R-:W2:Y:S02]  /*93d0*/  @!P0 SYNCS.PHASECHK.TRANS64 P0, [R3+URZ+0x98], R12 ;  /* 0x0000980c030085a7 */ /* 0x000ea400080010ff */
[----:B--2---:R-:W-:Y:S05]  /*93e0*/  @!P0 BRA `(.L_x_193) ;  /* 0xfffffffc00f08947 */ /* 0x004fea000383ffff */
[----:B------:R-:W-:Y:S05]  /*93f0*/  BRA `(.L_x_194) ;  /* 0xffffffbc00447947 */ /* 0x000fea000383ffff */
.L_x_99:
[----:B------:R-:W-:-:S07]  /*9400*/  MOV R0, UR7 ;  /* 0x0000000700007c02 */ /* 0x000fce0008000f00 */
.L_x_195:
[----:B-1----:R1:W4:Y:S02]  /*9410*/  SYNCS.PHASECHK.TRANS64.TRYWAIT P0, [R0+URZ+0x80], R3 ;  /* 0x00008003000075a7 */ /* 0x00232400080011ff */
[----:B----4-:R-:W-:Y:S05]  /*9420*/  @!P0 NANOSLEEP.SYNCS 0x989680 ;  /* 0x009896800000895d */ /* 0x010fea0003900000 */
[----:B------:R-:W4:Y:S02]  /*9430*/  @!P0 SYNCS.PHASECHK.TRANS64 P0, [R0+URZ+0x80], R3 ;  /* 0x00008003000085a7 */ /* 0x000f2400080010ff */
[----:B----4-:R-:W-:Y:S05]  /*9440*/  @!P0 BRA `(.L_x_195) ;  /* 0xfffffffc00f08947 */ /* 0x010fea000383ffff */
[----:B------:R-:W-:Y:S05]  /*9450*/  BRA `(.L_x_196) ;  /* 0xffffffbc00cc7947 */ /* 0x000fea000383ffff */
.L_x_100:
[----:B-1----:R-:W-:-:S07]  /*9460*/  MOV R0, UR7 ;  /* 0x0000000700007c02 */ /* 0x002fce0008000f00 */
.L_x_197:
[----:B-1----:R1:W4:Y:S02]  /*9470*/  SYNCS.PHASECHK.TRANS64.TRYWAIT P0, [R0+URZ+0x88], R3 ;  /* 0x00008803000075a7 */ /* 0x00232400080011ff */
[----:B----4-:R-:W-:Y:S05]  /*9480*/  @!P0 NANOSLEEP.SYNCS 0x989680 ;  /* 0x009896800000895d */ /* 0x010fea0003900000 */
[----:B------:R-:W4:Y:S02]  /*9490*/  @!P0 SYNCS.PHASECHK.TRANS64 P0, [R0+URZ+0x88], R3 ;  /* 0x00008803000085a7 */ /* 0x000f2400080010ff */
[----:B----4-:R-:W-:Y:S05]  /*94a0*/  @!P0 BRA `(.L_x_197) ;  /* 0xfffffffc00f08947 */ /* 0x010fea000383ffff */
[----:B------:R-:W-:Y:S05]  /*94b0*/  BRA `(.L_x_198) ;  /* 0xffffffbc00bc7947 */ /* 0x000fea000383ffff */
.L_x_101:
[----:B-1----:R-:W-:-:S07]  /*94c0*/  MOV R0, UR7 ;  /* 0x0000000700007c02 */ /* 0x002fce0008000f00 */
.L_x_199:
[----:B-1----:R1:W4:Y:S02]  /*94d0*/  SYNCS.PHASECHK.TRANS64.TRYWAIT P0, [R0+URZ+0x90], R3 ;  /* 0x00009003000075a7 */ /* 0x00232400080011ff */
[----:B----4-:R-:W-:Y:S05]  /*94e0*/  @!P0 NANOSLEEP.SYNCS 0x989680 ;  /* 0x009896800000895d */ /* 0x010fea0003900000 */
[----:B------:R-:W4:Y:S02]  /*94f0*/  @!P0 SYNCS.PHASECHK.TRANS64 P0, [R0+URZ+0x90], R3 ;  /* 0x00009003000085a7 */ /* 0x000f2400080010ff */
[----:B----4-:R-:W-:Y:S05]  /*9500*/  @!P0 BRA `(.L_x_199) ;  /* 0xfffffffc00f08947 */ /* 0x010fea000383ffff */
[----:B------:R-:W-:Y:S05]  /*9510*/  BRA `(.L_x_200) ;  /* 0xffffffbc00ac7947 */ /* 0x000fea000383ffff */
.L_x_103:
[----:B--2---:R2:W3:Y:S02]  /*9520*/  SYNCS.PHASECHK.TRANS64.TRYWAIT P0, [R0+URZ+0xb0], R3 ;  /* 0x0000b003000075a7 */ /* 0x0044e400080011ff */
[----:B---3--:R-:W-:Y:S05]  /*9530*/  @!P0 NANOSLEEP.SYNCS 0x989680 ;  /* 0x009896800000895d */ /* 0x008fea0003900000 */
[----:B------:R-:W3:Y:S02]  /*9540*/  @!P0 SYNCS.PHASECHK.TRANS64 P0, [R0+URZ+0xb0], R3 ;  /* 0x0000b003000085a7 */ /* 0x000ee400080010ff */
[----:B---3--:R-:W-:Y:S05]  /*9550*/  @!P0 BRA `(.L_x_103) ;  /* 0xfffffffc00f08947 */ /* 0x008fea000383ffff */
[----:B------:R-:W-:Y:S05]  /*9560*/  BRA `(.L_x_201) ;  /* 0xffffffc0007c7947 */ /* 0x000fea000383ffff */
.L_x_114:
[----:B-1----:R-:W-:Y:S04]  /*9570*/  MOV R0, UR48 ;  /* 0x0000003000007c02 */ /* 0x002fe80008000f00 */
[----:B------:R1:W3:Y:S03]  /*9580*/  SYNCS.PHASECHK.TRANS64.TRYWAIT P1, [R0+URZ+0x60], R5 ;  /* 0x00006005000075a7 */ /* 0x0002e600080211ff */
[----:B---3--:R-:W-:Y:S05]  /*9590*/  @!P1 NANOSLEEP.SYNCS 0x989680 ;  /* 0x009896800000995d */ /* 0x008fea0003900000 */
[----:B------:R-:W3:Y:S02]  /*95a0*/  @!P1 SYNCS.PHASECHK.TRANS64 P1, [R0+URZ+0x60], R5 ;  /* 0x00006005000095a7 */ /* 0x000ee400080210ff */
[----:B---3--:R-:W-:Y:S05]  /*95b0*/  @!P1 BRA `(.L_x_114) ;  /* 0xfffffffc00ec9947 */ /* 0x008fea000383ffff */
[----:B------:R-:W-:Y:S05]  /*95c0*/  BRA `(.L_x_113) ;  /* 0xffffffcc00847947 */ /* 0x000fea000383ffff */
.L_x_116:
[----:B-1----:R1:W4:Y:S02]  /*95d0*/  SYNCS.PHASECHK.TRANS64.TRYWAIT P0, [R74+URZ+0xd0], R3 ;  /* 0x0000d0034a0075a7 */ /* 0x00232400080011ff */
[----:B----4-:R-:W-:Y:S05]  /*95e0*/  @!P0 NANOSLEEP.SYNCS 0x989680 ;  /* 0x009896800000895d */ /* 0x010fea0003900000 */
[----:B------:R-:W4:Y:S02]  /*95f0*/  @!P0 SYNCS.PHASECHK.TRANS64 P0, [R74+URZ+0xd0], R3 ;  /* 0x0000d0034a0085a7 */ /* 0x000f2400080010ff */
[----:B----4-:R-:W-:Y:S05]  /*9600*/  @!P0 BRA `(.L_x_116) ;  /* 0xfffffffc00f08947 */ /* 0x010fea000383ffff */
[----:B------:R-:W-:Y:S05]  /*9610*/  BRA `(.L_x_115) ;  /* 0xffffffcc00a47947 */ /* 0x000fea000383ffff */
.L_x_125:
[----:B--2---:R2:W3:Y:S02]  /*9620*/  SYNCS.PHASECHK.TRANS64.TRYWAIT P0, [R3+URZ+0x60], R0 ;  /* 0x00006000030075a7 */ /* 0x0044e400080011ff */
[----:B---3--:R-:W-:Y:S05]  /*9630*/  @!P0 NANOSLEEP.SYNCS 0x989680 ;  /* 0x009896800000895d */ /* 0x008fea0003900000 */
[----:B------:R-:W3:Y:S02]  /*9640*/  @!P0 SYNCS.PHASECHK.TRANS64 P0, [R3+URZ+0x60], R0 ;  /* 0x00006000030085a7 */ /* 0x000ee400080010ff */
[----:B---3--:R-:W-:Y:S05]  /*9650*/  @!P0 BRA `(.L_x_125) ;  /* 0xfffffffc00f08947 */ /* 0x008fea000383ffff */
[----:B------:R-:W-:Y:S05]  /*9660*/  BRA `(.L_x_124) ;  /* 0xffffffd400b07947 */ /* 0x000fea000383ffff */
.L_x_133:
[----:B--2---:R2:W3:Y:S02]  /*9670*/  SYNCS.PHASECHK.TRANS64.TRYWAIT P0, [R83+URZ+0x60], R4 ;  /* 0x00006004530075a7 */ /* 0x0044e400080011ff */
[----:B---3--:R-:W-:Y:S05]  /*9680*/  @!P0 NANOSLEEP.SYNCS 0x989680 ;  /* 0x009896800000895d */ /* 0x008fea0003900000 */
[----:B------:R-:W3:Y:S02]  /*9690*/  @!P0 SYNCS.PHASECHK.TRANS64 P0, [R83+URZ+0x60], R4 ;  /* 0x00006004530085a7 */ /* 0x000ee400080010ff */
[----:B---3--:R-:W-:Y:S05]  /*96a0*/  @!P0 BRA `(.L_x_133) ;  /* 0xfffffffc00f08947 */ /* 0x008fea000383ffff */
[----:B------:R-:W-:Y:S05]  /*96b0*/  BRA `(.L_x_132) ;  /* 0xffffffdc00cc7947 */ /* 0x000fea000383ffff */
.L_x_141:
[----:B--2---:R2:W3:Y:S02]  /*96c0*/  SYNCS.PHASECHK.TRANS64.TRYWAIT P0, [R88+URZ+0x60], R3 ;  /* 0x00006003580075a7 */ /* 0x0044e400080011ff */
[----:B---3--:R-:W-:Y:S05]  /*96d0*/  @!P0 NANOSLEEP.SYNCS 0x989680 ;  /* 0x009896800000895d */ /* 0x008fea0003900000 */
[----:B------:R-:W3:Y:S02]  /*96e0*/  @!P0 SYNCS.PHASECHK.TRANS64 P0, [R88+URZ+0x60], R3 ;  /* 0x00006003580085a7 */ /* 0x000ee400080010ff */
[----:B---3--:R-:W-:Y:S05]  /*96f0*/  @!P0 BRA `(.L_x_141) ;  /* 0xfffffffc00f08947 */ /* 0x008fea000383ffff */
[----:B------:R-:W-:Y:S05]  /*9700*/  BRA `(.L_x_140) ;  /* 0xffffffe400e87947 */ /* 0x000fea000383ffff */
        .weak           $__internal_0_$__cuda_sm10x_tcgen05_guardrail_trap_col_being_dealloced_not_returned_by_alloc
        .type           $__internal_0_$__cuda_sm10x_tcgen05_guardrail_trap_col_being_dealloced_not_returned_by_alloc,@function
        .size           $__internal_0_$__cuda_sm10x_tcgen05_guardrail_trap_col_being_dealloced_not_returned_by_alloc,($__internal_1_$__cuda_sm10x_tcgen05_guardrail_trap_phase_invalid_during_alloc - $__internal_0_$__cuda_sm10x_tcgen05_guardrail_trap_col_being_dealloced_not_returned_by_alloc)
$__internal_0_$__cuda_sm10x_tcgen05_guardrail_trap_col_being_dealloced_not_returned_by_alloc:
[----:B------:R-:W-:Y:S05]  /*9710*/  BPT.TRAP 0x1 ;  /* 0x000000040000795c */ /* 0x000fea0000300000 */
[----:B------:R-:W-:-:S04]  /*9720*/  HFMA2 R3, -RZ, RZ, 0, 0 ;  /* 0x00000000ff037431 */ /* 0x000fc800000001ff */
[----:B------:R-:W-:Y:S05]  /*9730*/  RET.REL.NODEC R2 `(_ZN7cutlass13device_kernelINS_4gemm6kernel13GemmUniversalIN4cute5tupleIJiiiiEEENS1_10collective13CollectiveMmaINS1_35MainloopSm100TmaUmmaWarpSpecializedILi6ELi2ELi4ENS5_IJNS4_1CILi2EEENSA_ILi1EEESC_EEEEENS5_IJNSA_ILi128EEESF_NSA_ILi64EEEEEENS_6half_tENS5_IJSC_llEEESI_NS5_IJlSC_lEEENS4_8TiledMMAINS4_8MMA_AtomIJNS4_26SM100_MMA_F16BF16_2x1SM_SSISI_SI_fLi128ELi128ELNS4_4UMMA5MajorE1ELSP_0ELNSO_7ScaleInE0ELSQ_0EEEEEENS4_6LayoutINS5_IJSC_SC_SC_EEENS5_IJNSA_ILi0EEESV_SV_EEEEENS5_IJNS4_10UnderscoreESY_SY_EEEEENS4_18SM100_TMA_2SM_LOADENS4_14ComposedLayoutINS4_7SwizzleILi3ELi4ELi3EEENS4_18smem_ptr_flag_bitsILi16EEENST_INS5_IJSG_NSA_ILi8EEEEEENS5_IJSC_SG_EEEEEEEvNS4_8identityES11_NS12_IS14_S16_NST_INS5_IJS17_SG_EEENS5_IJSG_SC_EEEEEEEvS1C_EENS_8epilogue10collective18CollectiveEpilogueINS1I_23Sm100TmaWarpSpecializedILi4ELi2ELi16ELb1ELb0EEEJNS5_IJSG_SF_SG_EEENS5_IJNST_ISG_SC_EENST_INS5_IJNSA_ILi16EEESB_EEES19_EEEEESI_SK_SI_SK_NS1I_6fusion15FusionCallbacksIS1M_NS1T_17LinearCombinationISI_fSI_fLNS_15FloatRoundStyleE2EEES1N_S1S_JEEENS4_5SM1004TMEM4LOAD26SM100_TMEM_LOAD_32dp32b16xENS4_13SM90_TMA_LOADENS12_INS13_ILi1ELi4ELi3EEES16_NST_INS5_IJS17_S1P_EEENS5_IJS1P_SC_EEEEEEENS4_39AutoVectorizingCopyWithAssumedAlignmentILi128EEENS4_14SM90_TMA_STOREES28_S2A_S2A_EEEvvEEEEvNT_6ParamsE) ;  /* 0xffffff6802307950 */ /* 0x000fea0003c3ffff */
        .weak           $__internal_1_$__cuda_sm10x_tcgen05_guardrail_trap_phase_invalid_during_alloc
        .type           $__internal_1_$__cuda_sm10x_tcgen05_guardrail_trap_phase_invalid_during_alloc,@function
        .size           $__internal_1_$__cuda_sm10x_tcgen05_guardrail_trap_phase_invalid_during_alloc,($__internal_2_$__cuda_sm10x_tcgen05_guardrail_trap_unallocated_columns_being_dealloced - $__internal_1_$__cuda_sm10x_tcgen05_guardrail_trap_phase_invalid_during_alloc)
$__internal_1_$__cuda_sm10x_tcgen05_guardrail_trap_phase_invalid_during_alloc:
[----:B------:R-:W-:Y:S05]  /*9740*/  BPT.TRAP 0x1 ;  /* 0x000000040000795c */ /* 0x000fea0000300000 */
[----:B------:R-:W-:-:S04]  /*9750*/  MOV R3, 0x0 ;  /* 0x0000000000037802 */ /* 0x000fc80000000f00 */
[----:B------:R-:W-:Y:S05]  /*9760*/  RET.REL.NODEC R2 `(_ZN7cutlass13device_kernelINS_4gemm6kernel13GemmUniversalIN4cute5tupleIJiiiiEEENS1_10collective13CollectiveMmaINS1_35MainloopSm100TmaUmmaWarpSpecializedILi6ELi2ELi4ENS5_IJNS4_1CILi2EEENSA_ILi1EEESC_EEEEENS5_IJNSA_ILi128EEESF_NSA_ILi64EEEEEENS_6half_tENS5_IJSC_llEEESI_NS5_IJlSC_lEEENS4_8TiledMMAINS4_8MMA_AtomIJNS4_26SM100_MMA_F16BF16_2x1SM_SSISI_SI_fLi128ELi128ELNS4_4UMMA5MajorE1ELSP_0ELNSO_7ScaleInE0ELSQ_0EEEEEENS4_6LayoutINS5_IJSC_SC_SC_EEENS5_IJNSA_ILi0EEESV_SV_EEEEENS5_IJNS4_10UnderscoreESY_SY_EEEEENS4_18SM100_TMA_2SM_LOADENS4_14ComposedLayoutINS4_7SwizzleILi3ELi4ELi3EEENS4_18smem_ptr_flag_bitsILi16EEENST_INS5_IJSG_NSA_ILi8EEEEEENS5_IJSC_SG_EEEEEEEvNS4_8identityES11_NS12_IS14_S16_NST_INS5_IJS17_SG_EEENS5_IJSG_SC_EEEEEEEvS1C_EENS_8epilogue10collective18CollectiveEpilogueINS1I_23Sm100TmaWarpSpecializedILi4ELi2ELi16ELb1ELb0EEEJNS5_IJSG_SF_SG_EEENS5_IJNST_ISG_SC_EENST_INS5_IJNSA_ILi16EEESB_EEES19_EEEEESI_SK_SI_SK_NS1I_6fusion15FusionCallbacksIS1M_NS1T_17LinearCombinationISI_fSI_fLNS_15FloatRoundStyleE2EEES1N_S1S_JEEENS4_5SM1004TMEM4LOAD26SM100_TMEM_LOAD_32dp32b16xENS4_13SM90_TMA_LOADENS12_INS13_ILi1ELi4ELi3EEES16_NST_INS5_IJS17_S1P_EEENS5_IJS1P_SC_EEEEEEENS4_39AutoVectorizingCopyWithAssumedAlignmentILi128EEENS4_14SM90_TMA_STOREES28_S2A_S2A_EEEvvEEEEvNT_6ParamsE) ;  /* 0xffffff6802247950 */ /* 0x000fea0003c3ffff */
        .weak           $__internal_2_$__cuda_sm10x_tcgen05_guardrail_trap_unallocated_columns_being_dealloced
        .type           $__internal_2_$__cuda_sm10x_tcgen05_guardrail_trap_unallocated_columns_being_dealloced,@function
        .size           $__internal_2_$__cuda_sm10x_tcgen05_guardrail_trap_unallocated_columns_being_dealloced,(.L_x_203 - $__internal_2_$__cuda_sm10x_tcgen05_guardrail_trap_unallocated_columns_being_dealloced)
$__internal_2_$__cuda_sm10x_tcgen05_guardrail_trap_unallocated_columns_being_dealloced:
[----:B------:R-:W-:Y:S05]  /*9770*/  BPT.TRAP 0x1 ;  /* 0x000000040000795c */ /* 0x000fea0000300000 */
[----:B------:R-:W-:-:S04]  /*9780*/  HFMA2 R3, -RZ, RZ, 0, 0 ;  /* 0x00000000ff037431 */ /* 0x000fc800000001ff */
[----:B------:R-:W-:Y:S05]  /*9790*/  RET.REL.NODEC R2 `(_ZN7cutlass13device_kernelINS_4gemm6kernel13GemmUniversalIN4cute5tupleIJiiiiEEENS1_10collective13CollectiveMmaINS1_35MainloopSm100TmaUmmaWarpSpecializedILi6ELi2ELi4ENS5_IJNS4_1CILi2EEENSA_ILi1EEESC_EEEEENS5_IJNSA_ILi128EEESF_NSA_ILi64EEEEEENS_6half_tENS5_IJSC_llEEESI_NS5_IJlSC_lEEENS4_8TiledMMAINS4_8MMA_AtomIJNS4_26SM100_MMA_F16BF16_2x1SM_SSISI_SI_fLi128ELi128ELNS4_4UMMA5MajorE1ELSP_0ELNSO_7ScaleInE0ELSQ_0EEEEEENS4_6LayoutINS5_IJSC_SC_SC_EEENS5_IJNSA_ILi0EEESV_SV_EEEEENS5_IJNS4_10UnderscoreESY_SY_EEEEENS4_18SM100_TMA_2SM_LOADENS4_14ComposedLayoutINS4_7SwizzleILi3ELi4ELi3EEENS4_18smem_ptr_flag_bitsILi16EEENST_INS5_IJSG_NSA_ILi8EEEEEENS5_IJSC_SG_EEEEEEEvNS4_8identityES11_NS12_IS14_S16_NST_INS5_IJS17_SG_EEENS5_IJSG_SC_EEEEEEEvS1C_EENS_8epilogue10collective18CollectiveEpilogueINS1I_23Sm100TmaWarpSpecializedILi4ELi2ELi16ELb1ELb0EEEJNS5_IJSG_SF_SG_EEENS5_IJNST_ISG_SC_EENST_INS5_IJNSA_ILi16EEESB_EEES19_EEEEESI_SK_SI_SK_NS1I_6fusion15FusionCallbacksIS1M_NS1T_17LinearCombinationISI_fSI_fLNS_15FloatRoundStyleE2EEES1N_S1S_JEEENS4_5SM1004TMEM4LOAD26SM100_TMEM_LOAD_32dp32b16xENS4_13SM90_TMA_LOADENS12_INS13_ILi1ELi4ELi3EEES16_NST_INS5_IJS17_S1P_EEENS5_IJS1P_SC_EEEEEEENS4_39AutoVectorizingCopyWithAssumedAlignmentILi128EEENS4_14SM90_TMA_STOREES28_S2A_S2A_EEEvvEEEEvNT_6ParamsE) ;  /* 0xffffff6802187950 */ /* 0x000fea0003c3ffff */
.L_x_202:
[----:B------:R-:W-:-:S00]  /*97a0*/  BRA `(.L_x_202) ;  /* 0xfffffffc00fc7947 */ /* 0x000fc0000383ffff */
[----:B------:R-:W-:-:S00]  /*97b0*/  NOP ;  /* 0x0000000000007918 */ /* 0x000fc00000000000 */
        /* <DEDUP_REMOVED lines=12> */
.L_x_203:


//--------------------- .nv.global.init           --------------------------
	.section	.nv.global.init,"aw",@progbits
.nv.global.init:
	.type		$str$27,@object
	.size		$str$27,($str$28 - $str$27)
$str$27:
        /*0000*/ 	.byte	0x28, 0x61, 0x64, 0x64, 0x72, 0x65, 0x73, 0x73, 0x20, 0x26, 0x20, 0x6d, 0x61, 0x73, 0x6b, 0x29
        /*0010*/ 	.byte	0x20, 0x3d, 0x3d, 0x20, 0x30, 0x00
	.type		$str$28,@object
	.size		$str$28,($str$26 - $str$28)
$str$28:
        /*0016*/ 	.byte	0x2f, 0x74, 0x6d, 0x70, 0x2f, 0x63, 0x75, 0x74, 0x6c, 0x61, 0x73, 0x73, 0x5f, 0x73, 0x77, 0x65
        /*0026*/ 	.byte	0x65, 0x70, 0x5f, 0x73, 0x72, 0x63, 0x2f, 0x69, 0x6e, 0x63, 0x6c, 0x75, 0x64, 0x65, 0x2f, 0x63
        /*0036*/ 	.byte	0x75, 0x74, 0x65, 0x2f, 0x70, 0x6f, 0x69, 0x6e, 0x74, 0x65, 0x72, 0x5f, 0x66, 0x6c, 0x61, 0x67
        /*0046*/ 	.byte	0x67, 0x65, 0x64, 0x2e, 0x68, 0x70, 0x70, 0x00
	.type		$str$26,@object
	.size		$str$26,($str$25 - $str$26)
$str$26:
        /*004e*/ 	.byte	0x2f, 0x74, 0x6d, 0x70, 0x2f, 0x63, 0x75, 0x74, 0x6c, 0x61, 0x73, 0x73, 0x5f, 0x73, 0x77, 0x65
        /*005e*/ 	.byte	0x65, 0x70, 0x5f, 0x73, 0x72, 0x63, 0x2f, 0x69, 0x6e, 0x63, 0x6c, 0x75, 0x64, 0x65, 0x2f, 0x63
        /*006e*/ 	.byte	0x75, 0x74, 0x65, 0x2f, 0x61, 0x74, 0x6f, 0x6d, 0x2f, 0x63, 0x6f, 0x70, 0x79, 0x5f, 0x74, 0x72
        /*007e*/ 	.byte	0x61, 0x69, 0x74, 0x73, 0x5f, 0x73, 0x6d, 0x31, 0x30, 0x30, 0x2e, 0x68, 0x70, 0x70, 0x00
	.type		$str$25,@object
	.size		$str$25,(__unnamed_1 - $str$25)
$str$25:
        /*008d*/ 	.byte	0x28, 0x28, 0x75, 0x69, 0x6e, 0x74, 0x33, 0x32, 0x5f, 0x74, 0x28, 0x74, 0x68, 0x72, 0x65, 0x61
        /*009d*/ 	.byte	0x64, 0x49, 0x64, 0x78, 0x2e, 0x78, 0x29, 0x20, 0x2f, 0x20, 0x33, 0x32, 0x29, 0x20, 0x25, 0x20
        /*00ad*/ 	.byte	0x34, 0x29, 0x20, 0x3d, 0x3d, 0x20, 0x28, 0x28, 0x28, 0x74, 0x6d, 0x65, 0x6d, 0x5f, 0x61, 0x64
        /*00bd*/ 	.byte	0x64, 0x72, 0x20, 0x3e, 0x3e, 0x20, 0x31, 0x36, 0x29, 0x20, 0x2f, 0x20, 0x33, 0x32, 0x29, 0x20
        /*00cd*/ 	.byte	0x25, 0x20, 0x34, 0x29, 0x00
	.type		__unnamed_1,@object
	.size		__unnamed_1,(__unnamed_2 - __unnamed_1)
__unnamed_1:
        /*00d2*/ 	.byte	0x61, 0x75, 0x74, 0x6f, 0x20, 0x63, 0x75, 0x74, 0x65, 0x3a, 0x3a, 0x61, 0x73, 0x5f, 0x70, 0x6f
        /* <DEDUP_REMOVED lines=24> */
        /*0262*/ 	.byte	0x34, 0x38, 0x3e, 0x3e, 0x3e, 0x3e, 0x5d, 0x00
	.type		__unnamed_2,@object
	.size		__unnamed_2,(.L_2 - __unnamed_2)
__unnamed_2:
        /* <DEDUP_REMOVED lines=40> */
        /*04ea*/ 	.byte	0x3a, 0x3a, 0x43, 0x3c, 0x30, 0x3e, 0x3e, 0x3e, 0x3e, 0x5d, 0x00
.L_2:


//--------------------- .nv.shared._ZN7cutlass13device_kernelINS_4gemm6kernel13GemmUniversalIN4cute5tupleIJiiiiEEENS1_10collective13CollectiveMmaINS1_35MainloopSm100TmaUmmaWarpSpecializedILi6ELi2ELi4ENS5_IJNS4_1CILi2EEENSA_ILi1EEESC_EEEEENS5_IJNSA_ILi128EEESF_NSA_ILi64EEEEEENS_6half_tENS5_IJSC_llEEESI_NS5_IJlSC_lEEENS4_8TiledMMAINS4_8MMA_AtomIJNS4_26SM100_MMA_F16BF16_2x1SM_SSISI_SI_fLi128ELi128ELNS4_4UMMA5MajorE1ELSP_0ELNSO_7ScaleInE0ELSQ_0EEEEEENS4_6LayoutINS5_IJSC_SC_SC_EEENS5_IJNSA_ILi0EEESV_SV_EEEEENS5_IJNS4_10UnderscoreESY_SY_EEEEENS4_18SM100_TMA_2SM_LOADENS4_14ComposedLayoutINS4_7SwizzleILi3ELi4ELi3EEENS4_18smem_ptr_flag_bitsILi16EEENST_INS5_IJSG_NSA_ILi8EEEEEENS5_IJSC_SG_EEEEEEEvNS4_8identityES11_NS12_IS14_S16_NST_INS5_IJS17_SG_EEENS5_IJSG_SC_EEEEEEEvS1C_EENS_8epilogue10collective18CollectiveEpilogueINS1I_23Sm100TmaWarpSpecializedILi4ELi2ELi16ELb1ELb0EEEJNS5_IJSG_SF_SG_EEENS5_IJNST_ISG_SC_EENST_INS5_IJNSA_ILi16EEESB_EEES19_EEEEESI_SK_SI_SK_NS1I_6fusion15FusionCallbacksIS1M_NS1T_17LinearCombinationISI_fSI_fLNS_15FloatRoundStyleE2EEES1N_S1S_JEEENS4_5SM1004TMEM4LOAD26SM100_TMEM_LOAD_32dp32b16xENS4_13SM90_TMA_LOADENS12_INS13_ILi1ELi4ELi3EEES16_NST_INS5_IJS17_S1P_EEENS5_IJS1P_SC_EEEEEEENS4_39AutoVectorizingCopyWithAssumedAlignmentILi128EEENS4_14SM90_TMA_STOREES28_S2A_S2A_EEEvvEEEEvNT_6ParamsE --------------------------
	.section	.nv.shared._ZN7cutlass13device_kernelINS_4gemm6kernel13GemmUniversalIN4cute5tupleIJiiiiEEENS1_10collective13CollectiveMmaINS1_35MainloopSm100TmaUmmaWarpSpecializedILi6ELi2ELi4ENS5_IJNS4_1CILi2EEENSA_ILi1EEESC_EEEEENS5_IJNSA_ILi128EEESF_NSA_ILi64EEEEEENS_6half_tENS5_IJSC_llEEESI_NS5_IJlSC_lEEENS4_8TiledMMAINS4_8MMA_AtomIJNS4_26SM100_MMA_F16BF16_2x1SM_SSISI_SI_fLi128ELi128ELNS4_4UMMA5MajorE1ELSP_0ELNSO_7ScaleInE0ELSQ_0EEEEEENS4_6LayoutINS5_IJSC_SC_SC_EEENS5_IJNSA_ILi0EEESV_SV_EEEEENS5_IJNS4_10UnderscoreESY_SY_EEEEENS4_18SM100_TMA_2SM_LOADENS4_14ComposedLayoutINS4_7SwizzleILi3ELi4ELi3EEENS4_18smem_ptr_flag_bitsILi16EEENST_INS5_IJSG_NSA_ILi8EEEEEENS5_IJSC_SG_EEEEEEEvNS4_8identityES11_NS12_IS14_S16_NST_INS5_IJS17_SG_EEENS5_IJSG_SC_EEEEEEEvS1C_EENS_8epilogue10collective18CollectiveEpilogueINS1I_23Sm100TmaWarpSpecializedILi4ELi2ELi16ELb1ELb0EEEJNS5_IJSG_SF_SG_EEENS5_IJNST_ISG_SC_EENST_INS5_IJNSA_ILi16EEESB_EEES19_EEEEESI_SK_SI_SK_NS1I_6fusion15FusionCallbacksIS1M_NS1T_17LinearCombinationISI_fSI_fLNS_15FloatRoundStyleE2EEES1N_S1S_JEEENS4_5SM1004TMEM4LOAD26SM100_TMEM_LOAD_32dp32b16xENS4_13SM90_TMA_LOADENS12_INS13_ILi1ELi4ELi3EEES16_NST_INS5_IJS17_S1P_EEENS5_IJS1P_SC_EEEEEEENS4_39AutoVectorizingCopyWithAssumedAlignmentILi128EEENS4_14SM90_TMA_STOREES28_S2A_S2A_EEEvvEEEEvNT_6ParamsE,"aw",@nobits
	.sectionflags	@""
	.align	16
	.zero		1024


//--------------------- .nv.shared.reserved.0     --------------------------
	.section	.nv.shared.reserved.0,"aw",@nobits
	.weak		__nv_reservedSMEM_offset_0_alias
	.size		__nv_reservedSMEM_offset_0_alias, 0, 64
	.other		__nv_reservedSMEM_offset_0_alias,@"STO_CUDA_RESERVED_SHARED STV_DEFAULT"
__nv_reservedSMEM_offset_0_alias:
	.zero		0
.nv.shared.reserved.0:
	.zero		64
	.weak		__nv_reservedSMEM_tcgen05_partition
	.type		__nv_reservedSMEM_tcgen05_partition,@object
	.size		__nv_reservedSMEM_tcgen05_partition,(.L_0 - __nv_reservedSMEM_tcgen05_partition)
__nv_reservedSMEM_tcgen05_partition:
	.zero		32
.L_0:


//--------------------- .nv.global                --------------------------
	.section	.nv.global,"aw",@nobits
.nv.global:
	.type		_ZN40_INTERNAL_1a29e0da_4_k_cu_febf5b44_289854cute1_E,@object
	.size		_ZN40_INTERNAL_1a29e0da_4_k_cu_febf5b44_289854cute1_E,(_ZN40_INTERNAL_1a29e0da_4_k_cu_febf5b44_289854cuda3std3__45__cpo6cbeginE - _ZN40_INTERNAL_1a29e0da_4_k_cu_febf5b44_289854cute1_E)
_ZN40_INTERNAL_1a29e0da_4_k_cu_febf5b44_289854cute1_E:
	.zero		1
	.type		_ZN40_INTERNAL_1a29e0da_4_k_cu_febf5b44_289854cuda3std3__45__cpo6cbeginE,@object
	.size		_ZN40_INTERNAL_1a29e0da_4_k_cu_febf5b44_289854cuda3std3__45__cpo6cbeginE,(_ZN40_INTERNAL_1a29e0da_4_k_cu_febf5b44_289854cuda3std3__48in_placeE - _ZN40_INTERNAL_1a29e0da_4_k_cu_febf5b44_289854cuda3std3__45__cpo6cbeginE)
_ZN40_INTERNAL_1a29e0da_4_k_cu_febf5b44_289854cuda3std3__45__cpo6cbeginE:
	.zero		1
	.type		_ZN40_INTERNAL_1a29e0da_4_k_cu_febf5b44_289854cuda3std3__48in_placeE,@object
	.size		_ZN40_INTERNAL_1a29e0da_4_k_cu_febf5b44_289854cuda3std3__48in_placeE,(_ZN40_INTERNAL_1a29e0da_4_k_cu_febf5b44_289854cuda3std6ranges3__45__cpo9iter_moveE - _ZN40_INTERNAL_1a29e0da_4_k_cu_febf5b44_289854cuda3std3__48in_placeE)
_ZN40_INTERNAL_1a29e0da_4_k_cu_febf5b44_289854cuda3std3__48in_placeE:
	.zero		1
	.type		_ZN40_INTERNAL_1a29e0da_4_k_cu_febf5b44_289854cuda3std6ranges3__45__cpo9iter_moveE,@object
	.size		_ZN40_INTERNAL_1a29e0da_4_k_cu_febf5b44_289854cuda3std6ranges3__45__cpo9iter_moveE,(_ZN40_INTERNAL_1a29e0da_4_k_cu_febf5b44_289854cuda3std3__45__cpo5beginE - _ZN40_INTERNAL_1a29e0da_4_k_cu_febf5b44_289854cuda3std6ranges3__45__cpo9iter_moveE)
_ZN40_INTERNAL_1a29e0da_4_k_cu_febf5b44_289854cuda3std6ranges3__45__cpo9iter_moveE:
	.zero		1
	.type		_ZN40_INTERNAL_1a29e0da_4_k_cu_febf5b44_289854cuda3std3__45__cpo5beginE,@object
	.size		_ZN40_INTERNAL_1a29e0da_4_k_cu_febf5b44_289854cuda3std3__45__cpo5beginE,(_ZN40_INTERNAL_1a29e0da_4_k_cu_febf5b44_289854cuda3std3__442_GLOBAL__N__1a29e0da_4_k_cu_febf5b44_289856ignoreE - _ZN40_INTERNAL_1a29e0da_4_k_cu_febf5b44_289854cuda3std3__45__cpo5beginE)
_ZN40_INTERNAL_1a29e0da_4_k_cu_febf5b44_289854cuda3std3__45__cpo5beginE:
	.zero		1
	.type		_ZN40_INTERNAL_1a29e0da_4_k_cu_febf5b44_289854cuda3std3__442_GLOBAL__N__1a29e0da_4_k_cu_febf5b44_289856ignoreE,@object
	.size		_ZN40_INTERNAL_1a29e0da_4_k_cu_febf5b44_289854cuda3std3__442_GLOBAL__N__1a29e0da_4_k_cu_febf5b44_289856ignoreE,(_ZN40_INTERNAL_1a29e0da_4_k_cu_febf5b44_289854cute7productE - _ZN40_INTERNAL_1a29e0da_4_k_cu_febf5b44_289854cuda3std3__442_GLOBAL__N__1a29e0da_4_k_cu_febf5b44_289856ignoreE)
_ZN40_INTERNAL_1a29e0da_4_k_cu_febf5b44_289854cuda3std3__442_GLOBAL__N__1a29e0da_4_k_cu_febf5b44_289856ignoreE:
	.zero		1
	.type		_ZN40_INTERNAL_1a29e0da_4_k_cu_febf5b44_289854cute7productE,@object
	.size		_ZN40_INTERNAL_1a29e0da_4_k_cu_febf5b44_289854cute7productE,(_ZN40_INTERNAL_1a29e0da_4_k_cu_febf5b44_289854cuda3std3__45__cpo3endE - _ZN40_INTERNAL_1a29e0da_4_k_cu_febf5b44_289854cute7productE)
_ZN40_INTERNAL_1a29e0da_4_k_cu_febf5b44_289854cute7productE:
	.zero		1
	.type		_ZN40_INTERNAL_1a29e0da_4_k_cu_febf5b44_289854cuda3std3__45__cpo3endE,@object
	.size		_ZN40_INTERNAL_1a29e0da_4_k_cu_febf5b44_289854cuda3std3__45__cpo3endE,(_ZN40_INTERNAL_1a29e0da_4_k_cu_febf5b44_289854cuda3std3__419piecewise_constructE - _ZN40_INTERNAL_1a29e0da_4_k_cu_febf5b44_289854cuda3std3__45__cpo3endE)
_ZN40_INTERNAL_1a29e0da_4_k_cu_febf5b44_289854cuda3std3__45__cpo3endE:
	.zero		1
	.type		_ZN40_INTERNAL_1a29e0da_4_k_cu_febf5b44_289854cuda3std3__419piecewise_constructE,@object
	.size		_ZN40_INTERNAL_1a29e0da_4_k_cu_febf5b44_289854cuda3std3__419piecewise_constructE,(_ZN40_INTERNAL_1a29e0da_4_k_cu_febf5b44_289854cuda3std3__45__cpo4cendE - _ZN40_INTERNAL_1a29e0da_4_k_cu_febf5b44_289854cuda3std3__419piecewise_constructE)
_ZN40_INTERNAL_1a29e0da_4_k_cu_febf5b44_289854cuda3std3__419piecewise_constructE:
	.zero		1
	.type		_ZN40_INTERNAL_1a29e0da_4_k_cu_febf5b44_289854cuda3std3__45__cpo4cendE,@object
	.size		_ZN40_INTERNAL_1a29e0da_4_k_cu_febf5b44_289854cuda3std3__45__cpo4cendE,(_ZN40_INTERNAL_1a29e0da_4_k_cu_febf5b44_289854cuda3std6ranges3__45__cpo4swapE - _ZN40_INTERNAL_1a29e0da_4_k_cu_febf5b44_289854cuda3std3__45__cpo4cendE)
_ZN40_INTERNAL_1a29e0da_4_k_cu_febf5b44_289854cuda3std3__45__cpo4cendE:
	.zero		1
	.type		_ZN40_INTERNAL_1a29e0da_4_k_cu_febf5b44_289854cuda3std6ranges3__45__cpo4swapE,@object
	.size		_ZN40_INTERNAL_1a29e0da_4_k_cu_febf5b44_289854cuda3std6ranges3__45__cpo4swapE,(.L_10 - _ZN40_INTERNAL_1a29e0da_4_k_cu_febf5b44_289854cuda3std6ranges3__45__cpo4swapE)
_ZN40_INTERNAL_1a29e0da_4_k_cu_febf5b44_289854cuda3std6ranges3__45__cpo4swapE:
	.zero		1
.L_10:


//--------------------- .nv.constant0._ZN7cutlass13device_kernelINS_4gemm6kernel13GemmUniversalIN4cute5tupleIJiiiiEEENS1_10collective13CollectiveMmaINS1_35MainloopSm100TmaUmmaWarpSpecializedILi6ELi2ELi4ENS5_IJNS4_1CILi2EEENSA_ILi1EEESC_EEEEENS5_IJNSA_ILi128EEESF_NSA_ILi64EEEEEENS_6half_tENS5_IJSC_llEEESI_NS5_IJlSC_lEEENS4_8TiledMMAINS4_8MMA_AtomIJNS4_26SM100_MMA_F16BF16_2x1SM_SSISI_SI_fLi128ELi128ELNS4_4UMMA5MajorE1ELSP_0ELNSO_7ScaleInE0ELSQ_0EEEEEENS4_6LayoutINS5_IJSC_SC_SC_EEENS5_IJNSA_ILi0EEESV_SV_EEEEENS5_IJNS4_10UnderscoreESY_SY_EEEEENS4_18SM100_TMA_2SM_LOADENS4_14ComposedLayoutINS4_7SwizzleILi3ELi4ELi3EEENS4_18smem_ptr_flag_bitsILi16EEENST_INS5_IJSG_NSA_ILi8EEEEEENS5_IJSC_SG_EEEEEEEvNS4_8identityES11_NS12_IS14_S16_NST_INS5_IJS17_SG_EEENS5_IJSG_SC_EEEEEEEvS1C_EENS_8epilogue10collective18CollectiveEpilogueINS1I_23Sm100TmaWarpSpecializedILi4ELi2ELi16ELb1ELb0EEEJNS5_IJSG_SF_SG_EEENS5_IJNST_ISG_SC_EENST_INS5_IJNSA_ILi16EEESB_EEES19_EEEEESI_SK_SI_SK_NS1I_6fusion15FusionCallbacksIS1M_NS1T_17LinearCombinationISI_fSI_fLNS_15FloatRoundStyleE2EEES1N_S1S_JEEENS4_5SM1004TMEM4LOAD26SM100_TMEM_LOAD_32dp32b16xENS4_13SM90_TMA_LOADENS12_INS13_ILi1ELi4ELi3EEES16_NST_INS5_IJS17_S1P_EEENS5_IJS1P_SC_EEEEEEENS4_39AutoVectorizingCopyWithAssumedAlignmentILi128EEENS4_14SM90_TMA_STOREES28_S2A_S2A_EEEvvEEEEvNT_6ParamsE --------------------------
	.section	.nv.constant0._ZN7cutlass13device_kernelINS_4gemm6kernel13GemmUniversalIN4cute5tupleIJiiiiEEENS1_10collective13CollectiveMmaINS1_35MainloopSm100TmaUmmaWarpSpecializedILi6ELi2ELi4ENS5_IJNS4_1CILi2EEENSA_ILi1EEESC_EEEEENS5_IJNSA_ILi128EEESF_NSA_ILi64EEEEEENS_6half_tENS5_IJSC_llEEESI_NS5_IJlSC_lEEENS4_8TiledMMAINS4_8MMA_AtomIJNS4_26SM100_MMA_F16BF16_2x1SM_SSISI_SI_fLi128ELi128ELNS4_4UMMA5MajorE1ELSP_0ELNSO_7ScaleInE0ELSQ_0EEEEEENS4_6LayoutINS5_IJSC_SC_SC_EEENS5_IJNSA_ILi0EEESV_SV_EEEEENS5_IJNS4_10UnderscoreESY_SY_EEEEENS4_18SM100_TMA_2SM_LOADENS4_14ComposedLayoutINS4_7SwizzleILi3ELi4ELi3EEENS4_18smem_ptr_flag_bitsILi16EEENST_INS5_IJSG_NSA_ILi8EEEEEENS5_IJSC_SG_EEEEEEEvNS4_8identityES11_NS12_IS14_S16_NST_INS5_IJS17_SG_EEENS5_IJSG_SC_EEEEEEEvS1C_EENS_8epilogue10collective18CollectiveEpilogueINS1I_23Sm100TmaWarpSpecializedILi4ELi2ELi16ELb1ELb0EEEJNS5_IJSG_SF_SG_EEENS5_IJNST_ISG_SC_EENST_INS5_IJNSA_ILi16EEESB_EEES19_EEEEESI_SK_SI_SK_NS1I_6fusion15FusionCallbacksIS1M_NS1T_17LinearCombinationISI_fSI_fLNS_15FloatRoundStyleE2EEES1N_S1S_JEEENS4_5SM1004TMEM4LOAD26SM100_TMEM_LOAD_32dp32b16xENS4_13SM90_TMA_LOADENS12_INS13_ILi1ELi4ELi3EEES16_NST_INS5_IJS17_S1P_EEENS5_IJS1P_SC_EEEEEEENS4_39AutoVectorizingCopyWithAssumedAlignmentILi128EEENS4_14SM90_TMA_STOREES28_S2A_S2A_EEEvvEEEEvNT_6ParamsE,"a",@progbits
	.sectionflags	@""
	.align	4
.nv.constant0._ZN7cutlass13device_kernelINS_4gemm6kernel13GemmUniversalIN4cute5tupleIJiiiiEEENS1_10collective13CollectiveMmaINS1_35MainloopSm100TmaUmmaWarpSpecializedILi6ELi2ELi4ENS5_IJNS4_1CILi2EEENSA_ILi1EEESC_EEEEENS5_IJNSA_ILi128EEESF_NSA_ILi64EEEEEENS_6half_tENS5_IJSC_llEEESI_NS5_IJlSC_lEEENS4_8TiledMMAINS4_8MMA_AtomIJNS4_26SM100_MMA_F16BF16_2x1SM_SSISI_SI_fLi128ELi128ELNS4_4UMMA5MajorE1ELSP_0ELNSO_7ScaleInE0ELSQ_0EEEEEENS4_6LayoutINS5_IJSC_SC_SC_EEENS5_IJNSA_ILi0EEESV_SV_EEEEENS5_IJNS4_10UnderscoreESY_SY_EEEEENS4_18SM100_TMA_2SM_LOADENS4_14ComposedLayoutINS4_7SwizzleILi3ELi4ELi3EEENS4_18smem_ptr_flag_bitsILi16EEENST_INS5_IJSG_NSA_ILi8EEEEEENS5_IJSC_SG_EEEEEEEvNS4_8identityES11_NS12_IS14_S16_NST_INS5_IJS17_SG_EEENS5_IJSG_SC_EEEEEEEvS1C_EENS_8epilogue10collective18CollectiveEpilogueINS1I_23Sm100TmaWarpSpecializedILi4ELi2ELi16ELb1ELb0EEEJNS5_IJSG_SF_SG_EEENS5_IJNST_ISG_SC_EENST_INS5_IJNSA_ILi16EEESB_EEES19_EEEEESI_SK_SI_SK_NS1I_6fusion15FusionCallbacksIS1M_NS1T_17LinearCombinationISI_fSI_fLNS_15FloatRoundStyleE2EEES1N_S1S_JEEENS4_5SM1004TMEM4LOAD26SM100_TMEM_LOAD_32dp32b16xENS4_13SM90_TMA_LOADENS12_INS13_ILi1ELi4ELi3EEES16_NST_INS5_IJS17_S1P_EEENS5_IJS1P_SC_EEEEEEENS4_39AutoVectorizingCopyWithAssumedAlignmentILi128EEENS4_14SM90_TMA_STOREES28_S2A_S2A_EEEvvEEEEvNT_6ParamsE:
	.zero		2944


//--------------------- SYMBOLS --------------------------

	.type		.nv.reservedSmem.offset0,@object
	.size		.nv.reservedSmem.offset0,0x4
	.type		.nv.reservedSmem.cap,@object
	.size		.nv.reservedSmem.cap,0x4
	.type		__assertfail,@function
